	.target	sm_90a

	.elftype	@"ET_EXEC"


//--------------------- .note.nv.tkinfo           --------------------------
	.section	.note.nv.tkinfo,"",@"SHT_NOTE"
	.sectionflags	@"SHF_NOTE_NV_TKINFO"
	.tkinfo
        /*0018*/ 	.word	0x00000002
        /*0030*/ 	.string	""
        /*0030*/ 	.string	"ptxas"
        /*0030*/ 	.string	"Cuda compilation tools, release 13.0, V13.0.88"
        /*0030*/ 	.string	"Build cuda_13.0.r13.0/compiler.36424714_0"
        /*0030*/ 	.string	"-arch sm_90a -m 64 "



//--------------------- .note.nv.cuinfo           --------------------------
	.section	.note.nv.cuinfo,"",@"SHT_NOTE"
	.sectionflags	@"SHF_NOTE_NV_CUINFO"
        /*0018*/ 	.short	0x0002
        /*001a*/ 	.short	0x005a
        /*001c*/ 	.short	0x0082
	.zero		2


//--------------------- .nv.info                  --------------------------
	.section	.nv.info,"",@"SHT_CUDA_INFO"
	.align	4


	//----- nvinfo : EIATTR_REGCOUNT
	.align		4
        /*0000*/ 	.byte	0x04, 0x2f
        /*0002*/ 	.short	(.L_15 - .L_14)
	.align		4
.L_14:
        /*0004*/ 	.word	index@(_ZN7cutlass13device_kernelINS_4gemm6kernel13GemmUniversalIN4cute5tupleIJiiiiEEENS1_10collective13CollectiveMmaINS1_34MainloopSm90TmaGmmaWarpSpecializedILi3ENS5_IJNS4_1CILi2EEENSA_ILi4EEENSA_ILi1EEEEEENS1_35KernelTmaWarpSpecializedCooperativeEEENS5_IJNSA_ILi128EEESH_NSA_ILi64EEEEEENS_10tfloat32_tENS5_IJlSD_lEEESK_SL_NS4_8TiledMMAINS4_8MMA_AtomIJNS4_4SM904GMMA30MMA_64x128x8_F32TF32TF32_SS_TNILNSP_7ScaleInE1ELSR_1EEEEEENS4_6LayoutINS5_IJSB_SD_SD_EEENS5_IJSD_NSA_ILi0EEESW_EEEEENS5_IJNS4_10UnderscoreESZ_SZ_EEEEENS4_23SM90_TMA_LOAD_MULTICASTENS4_14ComposedLayoutINS4_7SwizzleILi3ELi4ELi3EEENS4_18smem_ptr_flag_bitsILi32EEENSU_INS5_IJNSA_ILi8EEENSA_ILi32EEEEEENS5_IJS19_SD_EEEEEEEvNS4_8identityES12_S1D_vS1E_EENS_8epilogue10collective6detail29Sm90TmaWarpSpecializedAdapterINS1H_15DefaultEpilogueISK_SL_SL_NS1G_6thread17LinearCombinationISK_Li1EffLNS1L_9ScaleType4KindE0ELNS_15FloatRoundStyleE2ESK_EENS1_15EpilogueDefaultEEEEEvvEEEEvNT_6ParamsE)
        /*0008*/ 	.word	0x000000a8


	//----- nvinfo : EIATTR_FRAME_SIZE
	.align		4
.L_15:
        /*000c*/ 	.byte	0x04, 0x11
        /*000e*/ 	.short	(.L_17 - .L_16)
	.align		4
.L_16:
        /*0010*/ 	.word	index@(_ZN7cutlass13device_kernelINS_4gemm6kernel13GemmUniversalIN4cute5tupleIJiiiiEEENS1_10collective13CollectiveMmaINS1_34MainloopSm90TmaGmmaWarpSpecializedILi3ENS5_IJNS4_1CILi2EEENSA_ILi4EEENSA_ILi1EEEEEENS1_35KernelTmaWarpSpecializedCooperativeEEENS5_IJNSA_ILi128EEESH_NSA_ILi64EEEEEENS_10tfloat32_tENS5_IJlSD_lEEESK_SL_NS4_8TiledMMAINS4_8MMA_AtomIJNS4_4SM904GMMA30MMA_64x128x8_F32TF32TF32_SS_TNILNSP_7ScaleInE1ELSR_1EEEEEENS4_6LayoutINS5_IJSB_SD_SD_EEENS5_IJSD_NSA_ILi0EEESW_EEEEENS5_IJNS4_10UnderscoreESZ_SZ_EEEEENS4_23SM90_TMA_LOAD_MULTICASTENS4_14ComposedLayoutINS4_7SwizzleILi3ELi4ELi3EEENS4_18smem_ptr_flag_bitsILi32EEENSU_INS5_IJNSA_ILi8EEENSA_ILi32EEEEEENS5_IJS19_SD_EEEEEEEvNS4_8identityES12_S1D_vS1E_EENS_8epilogue10collective6detail29Sm90TmaWarpSpecializedAdapterINS1H_15DefaultEpilogueISK_SL_SL_NS1G_6thread17LinearCombinationISK_Li1EffLNS1L_9ScaleType4KindE0ELNS_15FloatRoundStyleE2ESK_EENS1_15EpilogueDefaultEEEEEvvEEEEvNT_6ParamsE)
        /*0014*/ 	.word	0x00000000


	//----- nvinfo : EIATTR_MIN_STACK_SIZE
	.align		4
.L_17:
        /*0018*/ 	.byte	0x04, 0x12
        /*001a*/ 	.short	(.L_19 - .L_18)
	.align		4
.L_18:
        /*001c*/ 	.word	index@(_ZN7cutlass13device_kernelINS_4gemm6kernel13GemmUniversalIN4cute5tupleIJiiiiEEENS1_10collective13CollectiveMmaINS1_34MainloopSm90TmaGmmaWarpSpecializedILi3ENS5_IJNS4_1CILi2EEENSA_ILi4EEENSA_ILi1EEEEEENS1_35KernelTmaWarpSpecializedCooperativeEEENS5_IJNSA_ILi128EEESH_NSA_ILi64EEEEEENS_10tfloat32_tENS5_IJlSD_lEEESK_SL_NS4_8TiledMMAINS4_8MMA_AtomIJNS4_4SM904GMMA30MMA_64x128x8_F32TF32TF32_SS_TNILNSP_7ScaleInE1ELSR_1EEEEEENS4_6LayoutINS5_IJSB_SD_SD_EEENS5_IJSD_NSA_ILi0EEESW_EEEEENS5_IJNS4_10UnderscoreESZ_SZ_EEEEENS4_23SM90_TMA_LOAD_MULTICASTENS4_14ComposedLayoutINS4_7SwizzleILi3ELi4ELi3EEENS4_18smem_ptr_flag_bitsILi32EEENSU_INS5_IJNSA_ILi8EEENSA_ILi32EEEEEENS5_IJS19_SD_EEEEEEEvNS4_8identityES12_S1D_vS1E_EENS_8epilogue10collective6detail29Sm90TmaWarpSpecializedAdapterINS1H_15DefaultEpilogueISK_SL_SL_NS1G_6thread17LinearCombinationISK_Li1EffLNS1L_9ScaleType4KindE0ELNS_15FloatRoundStyleE2ESK_EENS1_15EpilogueDefaultEEEEEvvEEEEvNT_6ParamsE)
        /*0020*/ 	.word	0x00000000
.L_19:


//--------------------- .nv.compat                --------------------------
	.section	.nv.compat,"",@"SHT_CUDA_COMPAT_INFO"
	.align	4
        /*0000*/ 	.byte	0x02, 0x09, 0x01, 0x00, 0x02, 0x02, 0x04, 0x00, 0x02, 0x05, 0x05, 0x00, 0x03, 0x07, 0x01, 0x01
        /*0010*/ 	.byte	0x02, 0x03, 0x01, 0x00, 0x02, 0x06, 0x01, 0x00, 0x04, 0x0b, 0x08, 0x00, 0x00, 0x00, 0x00, 0x00
        /*0020*/ 	.byte	0x00, 0x00, 0x00, 0x00


//--------------------- .nv.info._ZN7cutlass13device_kernelINS_4gemm6kernel13GemmUniversalIN4cute5tupleIJiiiiEEENS1_10collective13CollectiveMmaINS1_34MainloopSm90TmaGmmaWarpSpecializedILi3ENS5_IJNS4_1CILi2EEENSA_ILi4EEENSA_ILi1EEEEEENS1_35KernelTmaWarpSpecializedCooperativeEEENS5_IJNSA_ILi128EEESH_NSA_ILi64EEEEEENS_10tfloat32_tENS5_IJlSD_lEEESK_SL_NS4_8TiledMMAINS4_8MMA_AtomIJNS4_4SM904GMMA30MMA_64x128x8_F32TF32TF32_SS_TNILNSP_7ScaleInE1ELSR_1EEEEEENS4_6LayoutINS5_IJSB_SD_SD_EEENS5_IJSD_NSA_ILi0EEESW_EEEEENS5_IJNS4_10UnderscoreESZ_SZ_EEEEENS4_23SM90_TMA_LOAD_MULTICASTENS4_14ComposedLayoutINS4_7SwizzleILi3ELi4ELi3EEENS4_18smem_ptr_flag_bitsILi32EEENSU_INS5_IJNSA_ILi8EEENSA_ILi32EEEEEENS5_IJS19_SD_EEEEEEEvNS4_8identityES12_S1D_vS1E_EENS_8epilogue10collective6detail29Sm90TmaWarpSpecializedAdapterINS1H_15DefaultEpilogueISK_SL_SL_NS1G_6thread17LinearCombinationISK_Li1EffLNS1L_9ScaleType4KindE0ELNS_15FloatRoundStyleE2ESK_EENS1_15EpilogueDefaultEEEEEvvEEEEvNT_6ParamsE --------------------------
	.section	.nv.info._ZN7cutlass13device_kernelINS_4gemm6kernel13GemmUniversalIN4cute5tupleIJiiiiEEENS1_10collective13CollectiveMmaINS1_34MainloopSm90TmaGmmaWarpSpecializedILi3ENS5_IJNS4_1CILi2EEENSA_ILi4EEENSA_ILi1EEEEEENS1_35KernelTmaWarpSpecializedCooperativeEEENS5_IJNSA_ILi128EEESH_NSA_ILi64EEEEEENS_10tfloat32_tENS5_IJlSD_lEEESK_SL_NS4_8TiledMMAINS4_8MMA_AtomIJNS4_4SM904GMMA30MMA_64x128x8_F32TF32TF32_SS_TNILNSP_7ScaleInE1ELSR_1EEEEEENS4_6LayoutINS5_IJSB_SD_SD_EEENS5_IJSD_NSA_ILi0EEESW_EEEEENS5_IJNS4_10UnderscoreESZ_SZ_EEEEENS4_23SM90_TMA_LOAD_MULTICASTENS4_14ComposedLayoutINS4_7SwizzleILi3ELi4ELi3EEENS4_18smem_ptr_flag_bitsILi32EEENSU_INS5_IJNSA_ILi8EEENSA_ILi32EEEEEENS5_IJS19_SD_EEEEEEEvNS4_8identityES12_S1D_vS1E_EENS_8epilogue10collective6detail29Sm90TmaWarpSpecializedAdapterINS1H_15DefaultEpilogueISK_SL_SL_NS1G_6thread17LinearCombinationISK_Li1EffLNS1L_9ScaleType4KindE0ELNS_15FloatRoundStyleE2ESK_EENS1_15EpilogueDefaultEEEEEvvEEEEvNT_6ParamsE,"",@"SHT_CUDA_INFO"
	.sectionflags	@""
	.align	4


	//----- nvinfo : EIATTR_CUDA_API_VERSION
	.align		4
        /*0000*/ 	.byte	0x04, 0x37
        /*0002*/ 	.short	(.L_21 - .L_20)
.L_20:
        /*0004*/ 	.word	0x00000082


	//----- nvinfo : EIATTR_KPARAM_INFO
	.align		4
.L_21:
        /*0008*/ 	.byte	0x04, 0x17
        /*000a*/ 	.short	(.L_23 - .L_22)
.L_22:
        /*000c*/ 	.word	0x00000000
        /*0010*/ 	.short	0x0000
        /*0012*/ 	.short	0x0070
        /*0014*/ 	.byte	0x00, 0xf0, 0x01, 0x10


	//----- nvinfo : EIATTR_SPARSE_MMA_MASK
	.align		4
.L_23:
        /*0018*/ 	.byte	0x03, 0x50
        /*001a*/ 	.short	0x0000


	//----- nvinfo : EIATTR_MAXREG_COUNT
	.align		4
        /*001c*/ 	.byte	0x03, 0x1b
        /*001e*/ 	.short	0x00a8


	//----- nvinfo : EIATTR_NUM_BARRIERS
	.align		4
        /*0020*/ 	.byte	0x02, 0x4c
        /*0022*/ 	.byte	0x01
	.zero		1


	//----- nvinfo : EIATTR_EXTERNS
	.align		4
        /*0024*/ 	.byte	0x04, 0x0f
        /*0026*/ 	.short	(.L_25 - .L_24)


	//   ....[0]....
	.align		4
.L_24:
        /*0028*/ 	.word	index@(__assertfail)


	//----- nvinfo : EIATTR_MERCURY_ISA_VERSION
	.align		4
.L_25:
        /*002c*/ 	.byte	0x03, 0x5f
        /*002e*/ 	.short	0x0101


	//----- nvinfo : EIATTR_INT_WARP_WIDE_INSTR_OFFSETS
	.align		4
        /*0030*/ 	.byte	0x04, 0x31
        /*0032*/ 	.short	(.L_27 - .L_26)


	//   ....[0]....
.L_26:
        /*0034*/ 	.word	0x00000460


	//   ....[1]....
        /*0038*/ 	.word	0x00000490


	//   ....[2]....
        /*003c*/ 	.word	0x00000630


	//   ....[3]....
        /*0040*/ 	.word	0x00002260


	//----- nvinfo : EIATTR_COOP_GROUP_MASK_REGIDS
	.align		4
.L_27:
        /*0044*/ 	.byte	0x04, 0x29
        /*0046*/ 	.short	(.L_29 - .L_28)


	//   ....[0]....
.L_28:
        /*0048*/ 	.word	0xffffffff


	//   ....[1]....
        /*004c*/ 	.word	0xffffffff


	//   ....[2]....
        /*0050*/ 	.word	0xffffffff


	//   ....[3]....
        /*0054*/ 	.word	0xffffffff


	//   ....[4]....
        /*0058*/ 	.word	0xffffffff


	//   ....[5]....
        /*005c*/ 	.word	0xffffffff


	//----- nvinfo : EIATTR_COOP_GROUP_INSTR_OFFSETS
	.align		4
.L_29:
        /*0060*/ 	.byte	0x04, 0x28
        /*0062*/ 	.short	(.L_31 - .L_30)


	//   ....[0]....
.L_30:
        /*0064*/ 	.word	0x00000060


	//   ....[1]....
        /*0068*/ 	.word	0x00000070


	//   ....[2]....
        /*006c*/ 	.word	0x00000130


	//   ....[3]....
        /*0070*/ 	.word	0x000002b0


	//   ....[4]....
        /*0074*/ 	.word	0x000007e0


	//   ....[5]....
        /*0078*/ 	.word	0x00001460


	//----- nvinfo : EIATTR_REG_RECONFIG
	.align		4
.L_31:
        /*007c*/ 	.byte	0x01, 0x54
	.zero		2


	//----- nvinfo : EIATTR_SYSCALL_OFFSETS
	.align		4
        /*0080*/ 	.byte	0x04, 0x46
        /*0082*/ 	.short	(.L_33 - .L_32)


	//   ....[0]....
.L_32:
        /*0084*/ 	.word	0x00001650


	//----- nvinfo : EIATTR_MBARRIER_INSTR_OFFSETS
	.align		4
.L_33:
        /*0088*/ 	.byte	0x04, 0x39
        /*008a*/ 	.short	(.L_35 - .L_34)


	//   ....[0]....
.L_34:
        /*008c*/ 	.word	0x00000230
        /*0090*/ 	.word	0x000000ff
        /*0094*/ 	.word	0x00000000
        /*0098*/ 	.short	0x0100
        /*009a*/ 	.byte	0x08
	.zero		1


	//   ....[1]....
        /*009c*/ 	.word	0x00000240
        /*00a0*/ 	.word	0x000000ff
        /*00a4*/ 	.word	0x00000018
        /*00a8*/ 	.short	0x0100
        /*00aa*/ 	.byte	0x08
	.zero		1


	//   ....[2]....
        /*00ac*/ 	.word	0x00000250
        /*00b0*/ 	.word	0x000000ff
        /*00b4*/ 	.word	0x00000008
        /*00b8*/ 	.short	0x0100
        /*00ba*/ 	.byte	0x08
	.zero		1


	//   ....[3]....
        /*00bc*/ 	.word	0x00000260
        /*00c0*/ 	.word	0x000000ff
        /*00c4*/ 	.word	0x00000020
        /*00c8*/ 	.short	0x0100
        /*00ca*/ 	.byte	0x08
	.zero		1


	//   ....[4]....
        /*00cc*/ 	.word	0x00000270
        /*00d0*/ 	.word	0x000000ff
        /*00d4*/ 	.word	0x00000010
        /*00d8*/ 	.short	0x0100
        /*00da*/ 	.byte	0x08
	.zero		1


	//   ....[5]....
        /*00dc*/ 	.word	0x00000280
        /*00e0*/ 	.word	0x000000ff
        /*00e4*/ 	.word	0x00000028
        /*00e8*/ 	.short	0x0100
        /*00ea*/ 	.byte	0x08
	.zero		1


	//   ....[6]....
        /*00ec*/ 	.word	0x000006c0
        /*00f0*/ 	.word	0x000000ff
        /*00f4*/ 	.word	0x00000040
        /*00f8*/ 	.short	0x0100
        /*00fa*/ 	.byte	0x06
	.zero		1


	//   ....[7]....
        /*00fc*/ 	.word	0x00000760
        /*0100*/ 	.word	0x000000ff
        /*0104*/ 	.word	0x00000048
        /*0108*/ 	.short	0x0100
        /*010a*/ 	.byte	0x06
	.zero		1


	//   ....[8]....
        /*010c*/ 	.word	0x00001710
        /*0110*/ 	.word	0x00000003
        /*0114*/ 	.word	0x00000000
        /*0118*/ 	.short	0x010a
        /*011a*/ 	.byte	0x3f
	.zero		1


	//   ....[9]....
        /*011c*/ 	.word	0x00001770
        /*0120*/ 	.word	0x00000003
        /*0124*/ 	.word	0x00000000
        /*0128*/ 	.short	0x010a
        /*012a*/ 	.byte	0x3f
	.zero		1


	//   ....[10]....
        /*012c*/ 	.word	0x00001cb0
        /*0130*/ 	.word	0x00000005
        /*0134*/ 	.word	0x00000000
        /*0138*/ 	.short	0x010a
        /*013a*/ 	.byte	0x3f
	.zero		1


	//   ....[11]....
        /*013c*/ 	.word	0x00001cf0
        /*0140*/ 	.word	0x00000005
        /*0144*/ 	.word	0x00000000
        /*0148*/ 	.short	0x010a
        /*014a*/ 	.byte	0x3f
	.zero		1


	//   ....[12]....
        /*014c*/ 	.word	0x00002110
        /*0150*/ 	.word	0x00000004
        /*0154*/ 	.word	0x00000000
        /*0158*/ 	.short	0x0101
        /*015a*/ 	.byte	0x3f
	.zero		1


	//   ....[13]....
        /*015c*/ 	.word	0x00002300
        /*0160*/ 	.word	0x00000000
        /*0164*/ 	.word	0x00000000
        /*0168*/ 	.short	0x0101
        /*016a*/ 	.byte	0x3f
	.zero		1


	//   ....[14]....
        /*016c*/ 	.word	0x000074c0
        /*0170*/ 	.word	0x00000015
        /*0174*/ 	.word	0x00000018
        /*0178*/ 	.short	0x010a
        /*017a*/ 	.byte	0x3f
	.zero		1


	//   ....[15]....
        /*017c*/ 	.word	0x00007940
        /*0180*/ 	.word	0x00000006
        /*0184*/ 	.word	0x00000048
        /*0188*/ 	.short	0x0101
        /*018a*/ 	.byte	0x3f
	.zero		1


	//   ....[16]....
        /*018c*/ 	.word	0x00008070
        /*0190*/ 	.word	0x00000007
        /*0194*/ 	.word	0x00000000
        /*0198*/ 	.short	0x010a
        /*019a*/ 	.byte	0x3f
	.zero		1


	//   ....[17]....
        /*019c*/ 	.word	0x000080f0
        /*01a0*/ 	.word	0x00000006
        /*01a4*/ 	.word	0x00000000
        /*01a8*/ 	.short	0x010a
        /*01aa*/ 	.byte	0x3f
	.zero		1


	//   ....[18]....
        /*01ac*/ 	.word	0x00008180
        /*01b0*/ 	.word	0x00000003
        /*01b4*/ 	.word	0x00000000
        /*01b8*/ 	.short	0x010a
        /*01ba*/ 	.byte	0x3f
	.zero		1


	//   ....[19]....
        /*01bc*/ 	.word	0x000081e0
        /*01c0*/ 	.word	0x00000003
        /*01c4*/ 	.word	0x00000000
        /*01c8*/ 	.short	0x010a
        /*01ca*/ 	.byte	0x3f
	.zero		1


	//   ....[20]....
        /*01cc*/ 	.word	0x00008230
        /*01d0*/ 	.word	0x00000005
        /*01d4*/ 	.word	0x00000000
        /*01d8*/ 	.short	0x010a
        /*01da*/ 	.byte	0x3f
	.zero		1


	//   ....[21]....
        /*01dc*/ 	.word	0x00008300
        /*01e0*/ 	.word	0x00000015
        /*01e4*/ 	.word	0x00000018
        /*01e8*/ 	.short	0x010a
        /*01ea*/ 	.byte	0x3f
	.zero		1


	//   ....[22]....
        /*01ec*/ 	.word	0x000083d0
        /*01f0*/ 	.word	0x00000007
        /*01f4*/ 	.word	0x00000000
        /*01f8*/ 	.short	0x010a
        /*01fa*/ 	.byte	0x3f
	.zero		1


	//   ....[23]....
        /*01fc*/ 	.word	0x00008420
        /*0200*/ 	.word	0x00000006
        /*0204*/ 	.word	0x00000000
        /*0208*/ 	.short	0x010a
        /*020a*/ 	.byte	0x3f
	.zero		1


	//----- nvinfo : EIATTR_NUM_MBARRIERS
	.align		4
.L_35:
        /*020c*/ 	.byte	0x03, 0x38
        /*020e*/ 	.short	0x0008


	//----- nvinfo : EIATTR_EXIT_INSTR_OFFSETS
	.align		4
        /*0210*/ 	.byte	0x04, 0x1c
        /*0212*/ 	.short	(.L_37 - .L_36)


	//   ....[0]....
.L_36:
        /*0214*/ 	.word	0x000009b0


	//   ....[1]....
        /*0218*/ 	.word	0x000011c0


	//   ....[2]....
        /*021c*/ 	.word	0x00006b80


	//   ....[3]....
        /*0220*/ 	.word	0x000070e0


	//   ....[4]....
        /*0224*/ 	.word	0x000081d0


	//----- nvinfo : EIATTR_MAX_THREADS
	.align		4
.L_37:
        /*0228*/ 	.byte	0x04, 0x05
        /*022a*/ 	.short	(.L_39 - .L_38)
.L_38:
        /*022c*/ 	.word	0x00000180
        /*0230*/ 	.word	0x00000001
        /*0234*/ 	.word	0x00000001


	//----- nvinfo : EIATTR_CRS_STACK_SIZE
	.align		4
.L_39:
        /*0238*/ 	.byte	0x04, 0x1e
        /*023a*/ 	.short	(.L_41 - .L_40)
.L_40:
        /*023c*/ 	.word	0x00000000


	//----- nvinfo : EIATTR_CBANK_PARAM_SIZE
	.align		4
.L_41:
        /*0240*/ 	.byte	0x03, 0x19
        /*0242*/ 	.short	0x0470


	//----- nvinfo : EIATTR_PARAM_CBANK
	.align		4
        /*0244*/ 	.byte	0x04, 0x0a
        /*0246*/ 	.short	(.L_43 - .L_42)
	.align		4
.L_42:
        /*0248*/ 	.word	index@(.nv.constant0._ZN7cutlass13device_kernelINS_4gemm6kernel13GemmUniversalIN4cute5tupleIJiiiiEEENS1_10collective13CollectiveMmaINS1_34MainloopSm90TmaGmmaWarpSpecializedILi3ENS5_IJNS4_1CILi2EEENSA_ILi4EEENSA_ILi1EEEEEENS1_35KernelTmaWarpSpecializedCooperativeEEENS5_IJNSA_ILi128EEESH_NSA_ILi64EEEEEENS_10tfloat32_tENS5_IJlSD_lEEESK_SL_NS4_8TiledMMAINS4_8MMA_AtomIJNS4_4SM904GMMA30MMA_64x128x8_F32TF32TF32_SS_TNILNSP_7ScaleInE1ELSR_1EEEEEENS4_6LayoutINS5_IJSB_SD_SD_EEENS5_IJSD_NSA_ILi0EEESW_EEEEENS5_IJNS4_10UnderscoreESZ_SZ_EEEEENS4_23SM90_TMA_LOAD_MULTICASTENS4_14ComposedLayoutINS4_7SwizzleILi3ELi4ELi3EEENS4_18smem_ptr_flag_bitsILi32EEENSU_INS5_IJNSA_ILi8EEENSA_ILi32EEEEEENS5_IJS19_SD_EEEEEEEvNS4_8identityES12_S1D_vS1E_EENS_8epilogue10collective6detail29Sm90TmaWarpSpecializedAdapterINS1H_15DefaultEpilogueISK_SL_SL_NS1G_6thread17LinearCombinationISK_Li1EffLNS1L_9ScaleType4KindE0ELNS_15FloatRoundStyleE2ESK_EENS1_15EpilogueDefaultEEEEEvvEEEEvNT_6ParamsE)
        /*024c*/ 	.short	0x0210
        /*024e*/ 	.short	0x0470


	//----- nvinfo : EIATTR_SW_WAR
	.align		4
.L_43:
        /*0250*/ 	.byte	0x04, 0x36
        /*0252*/ 	.short	(.L_45 - .L_44)
.L_44:
        /*0254*/ 	.word	0x00000008
.L_45:


//--------------------- .nv.callgraph             --------------------------
	.section	.nv.callgraph,"",@"SHT_CUDA_CALLGRAPH"
	.align	4
	.sectionentsize	8
	.align		4
        /*0000*/ 	.word	0x00000000
	.align		4
        /*0004*/ 	.word	0xffffffff
	.align		4
        /*0008*/ 	.word	index@(_ZN7cutlass13device_kernelINS_4gemm6kernel13GemmUniversalIN4cute5tupleIJiiiiEEENS1_10collective13CollectiveMmaINS1_34MainloopSm90TmaGmmaWarpSpecializedILi3ENS5_IJNS4_1CILi2EEENSA_ILi4EEENSA_ILi1EEEEEENS1_35KernelTmaWarpSpecializedCooperativeEEENS5_IJNSA_ILi128EEESH_NSA_ILi64EEEEEENS_10tfloat32_tENS5_IJlSD_lEEESK_SL_NS4_8TiledMMAINS4_8MMA_AtomIJNS4_4SM904GMMA30MMA_64x128x8_F32TF32TF32_SS_TNILNSP_7ScaleInE1ELSR_1EEEEEENS4_6LayoutINS5_IJSB_SD_SD_EEENS5_IJSD_NSA_ILi0EEESW_EEEEENS5_IJNS4_10UnderscoreESZ_SZ_EEEEENS4_23SM90_TMA_LOAD_MULTICASTENS4_14ComposedLayoutINS4_7SwizzleILi3ELi4ELi3EEENS4_18smem_ptr_flag_bitsILi32EEENSU_INS5_IJNSA_ILi8EEENSA_ILi32EEEEEENS5_IJS19_SD_EEEEEEEvNS4_8identityES12_S1D_vS1E_EENS_8epilogue10collective6detail29Sm90TmaWarpSpecializedAdapterINS1H_15DefaultEpilogueISK_SL_SL_NS1G_6thread17LinearCombinationISK_Li1EffLNS1L_9ScaleType4KindE0ELNS_15FloatRoundStyleE2ESK_EENS1_15EpilogueDefaultEEEEEvvEEEEvNT_6ParamsE)
	.align		4
        /*000c*/ 	.word	index@(__assertfail)
	.align		4
        /*0010*/ 	.word	0x00000000
	.align		4
        /*0014*/ 	.word	0xfffffffe
	.align		4
        /*0018*/ 	.word	0x00000000
	.align		4
        /*001c*/ 	.word	0xfffffffd
	.align		4
        /*0020*/ 	.word	0x00000000
	.align		4
        /*0024*/ 	.word	0xfffffffc


//--------------------- .nv.constant4             --------------------------
	.section	.nv.constant4,"a",@progbits
	.align	8
	.align		8
.nv.constant4:
        /*0000*/ 	.dword	__assertfail
	.align		8
        /*0008*/ 	.dword	__unnamed_1
	.align		8
        /*0010*/ 	.dword	_ZN40_INTERNAL_47869581_4_k_cu_0e9c6e9e_157844cuda3std3__45__cpo5beginE
	.align		8
        /*0018*/ 	.dword	_ZN40_INTERNAL_47869581_4_k_cu_0e9c6e9e_157844cuda3std3__45__cpo3endE
	.align		8
        /*0020*/ 	.dword	_ZN40_INTERNAL_47869581_4_k_cu_0e9c6e9e_157844cuda3std3__45__cpo6cbeginE
	.align		8
        /*0028*/ 	.dword	_ZN40_INTERNAL_47869581_4_k_cu_0e9c6e9e_157844cuda3std3__45__cpo4cendE
	.align		8
        /*0030*/ 	.dword	_ZN40_INTERNAL_47869581_4_k_cu_0e9c6e9e_157844cuda3std3__442_GLOBAL__N__47869581_4_k_cu_0e9c6e9e_157846ignoreE
	.align		8
        /*0038*/ 	.dword	_ZN40_INTERNAL_47869581_4_k_cu_0e9c6e9e_157844cuda3std3__419piecewise_constructE
	.align		8
        /*0040*/ 	.dword	_ZN40_INTERNAL_47869581_4_k_cu_0e9c6e9e_157844cuda3std3__48in_placeE
	.align		8
        /*0048*/ 	.dword	_ZN40_INTERNAL_47869581_4_k_cu_0e9c6e9e_157844cuda3std6ranges3__45__cpo4swapE
	.align		8
        /*0050*/ 	.dword	_ZN40_INTERNAL_47869581_4_k_cu_0e9c6e9e_157844cuda3std6ranges3__45__cpo9iter_moveE
	.align		8
        /*0058*/ 	.dword	_ZN40_INTERNAL_47869581_4_k_cu_0e9c6e9e_157844cute7productE
	.align		8
        /*0060*/ 	.dword	_ZN40_INTERNAL_47869581_4_k_cu_0e9c6e9e_157844cute1_E
	.align		8
        /*0068*/ 	.dword	$str$22
	.align		8
        /*0070*/ 	.dword	$str$23


//--------------------- .text._ZN7cutlass13device_kernelINS_4gemm6kernel13GemmUniversalIN4cute5tupleIJiiiiEEENS1_10collective13CollectiveMmaINS1_34MainloopSm90TmaGmmaWarpSpecializedILi3ENS5_IJNS4_1CILi2EEENSA_ILi4EEENSA_ILi1EEEEEENS1_35KernelTmaWarpSpecializedCooperativeEEENS5_IJNSA_ILi128EEESH_NSA_ILi64EEEEEENS_10tfloat32_tENS5_IJlSD_lEEESK_SL_NS4_8TiledMMAINS4_8MMA_AtomIJNS4_4SM904GMMA30MMA_64x128x8_F32TF32TF32_SS_TNILNSP_7ScaleInE1ELSR_1EEEEEENS4_6LayoutINS5_IJSB_SD_SD_EEENS5_IJSD_NSA_ILi0EEESW_EEEEENS5_IJNS4_10UnderscoreESZ_SZ_EEEEENS4_23SM90_TMA_LOAD_MULTICASTENS4_14ComposedLayoutINS4_7SwizzleILi3ELi4ELi3EEENS4_18smem_ptr_flag_bitsILi32EEENSU_INS5_IJNSA_ILi8EEENSA_ILi32EEEEEENS5_IJS19_SD_EEEEEEEvNS4_8identityES12_S1D_vS1E_EENS_8epilogue10collective6detail29Sm90TmaWarpSpecializedAdapterINS1H_15DefaultEpilogueISK_SL_SL_NS1G_6thread17LinearCombinationISK_Li1EffLNS1L_9ScaleType4KindE0ELNS_15FloatRoundStyleE2ESK_EENS1_15EpilogueDefaultEEEEEvvEEEEvNT_6ParamsE --------------------------
	.section	.text._ZN7cutlass13device_kernelINS_4gemm6kernel13GemmUniversalIN4cute5tupleIJiiiiEEENS1_10collective13CollectiveMmaINS1_34MainloopSm90TmaGmmaWarpSpecializedILi3ENS5_IJNS4_1CILi2EEENSA_ILi4EEENSA_ILi1EEEEEENS1_35KernelTmaWarpSpecializedCooperativeEEENS5_IJNSA_ILi128EEESH_NSA_ILi64EEEEEENS_10tfloat32_tENS5_IJlSD_lEEESK_SL_NS4_8TiledMMAINS4_8MMA_AtomIJNS4_4SM904GMMA30MMA_64x128x8_F32TF32TF32_SS_TNILNSP_7ScaleInE1ELSR_1EEEEEENS4_6LayoutINS5_IJSB_SD_SD_EEENS5_IJSD_NSA_ILi0EEESW_EEEEENS5_IJNS4_10UnderscoreESZ_SZ_EEEEENS4_23SM90_TMA_LOAD_MULTICASTENS4_14ComposedLayoutINS4_7SwizzleILi3ELi4ELi3EEENS4_18smem_ptr_flag_bitsILi32EEENSU_INS5_IJNSA_ILi8EEENSA_ILi32EEEEEENS5_IJS19_SD_EEEEEEEvNS4_8identityES12_S1D_vS1E_EENS_8epilogue10collective6detail29Sm90TmaWarpSpecializedAdapterINS1H_15DefaultEpilogueISK_SL_SL_NS1G_6thread17LinearCombinationISK_Li1EffLNS1L_9ScaleType4KindE0ELNS_15FloatRoundStyleE2ESK_EENS1_15EpilogueDefaultEEEEEvvEEEEvNT_6ParamsE,"ax",@progbits
	.align	128
.text._ZN7cutlass13device_kernelINS_4gemm6kernel13GemmUniversalIN4cute5tupleIJiiiiEEENS1_10collective13CollectiveMmaINS1_34MainloopSm90TmaGmmaWarpSpecializedILi3ENS5_IJNS4_1CILi2EEENSA_ILi4EEENSA_ILi1EEEEEENS1_35KernelTmaWarpSpecializedCooperativeEEENS5_IJNSA_ILi128EEESH_NSA_ILi64EEEEEENS_10tfloat32_tENS5_IJlSD_lEEESK_SL_NS4_8TiledMMAINS4_8MMA_AtomIJNS4_4SM904GMMA30MMA_64x128x8_F32TF32TF32_SS_TNILNSP_7ScaleInE1ELSR_1EEEEEENS4_6LayoutINS5_IJSB_SD_SD_EEENS5_IJSD_NSA_ILi0EEESW_EEEEENS5_IJNS4_10UnderscoreESZ_SZ_EEEEENS4_23SM90_TMA_LOAD_MULTICASTENS4_14ComposedLayoutINS4_7SwizzleILi3ELi4ELi3EEENS4_18smem_ptr_flag_bitsILi32EEENSU_INS5_IJNSA_ILi8EEENSA_ILi32EEEEEENS5_IJS19_SD_EEEEEEEvNS4_8identityES12_S1D_vS1E_EENS_8epilogue10collective6detail29Sm90TmaWarpSpecializedAdapterINS1H_15DefaultEpilogueISK_SL_SL_NS1G_6thread17LinearCombinationISK_Li1EffLNS1L_9ScaleType4KindE0ELNS_15FloatRoundStyleE2ESK_EENS1_15EpilogueDefaultEEEEEvvEEEEvNT_6ParamsE:
        .type           _ZN7cutlass13device_kernelINS_4gemm6kernel13GemmUniversalIN4cute5tupleIJiiiiEEENS1_10collective13CollectiveMmaINS1_34MainloopSm90TmaGmmaWarpSpecializedILi3ENS5_IJNS4_1CILi2EEENSA_ILi4EEENSA_ILi1EEEEEENS1_35KernelTmaWarpSpecializedCooperativeEEENS5_IJNSA_ILi128EEESH_NSA_ILi64EEEEEENS_10tfloat32_tENS5_IJlSD_lEEESK_SL_NS4_8TiledMMAINS4_8MMA_AtomIJNS4_4SM904GMMA30MMA_64x128x8_F32TF32TF32_SS_TNILNSP_7ScaleInE1ELSR_1EEEEEENS4_6LayoutINS5_IJSB_SD_SD_EEENS5_IJSD_NSA_ILi0EEESW_EEEEENS5_IJNS4_10UnderscoreESZ_SZ_EEEEENS4_23SM90_TMA_LOAD_MULTICASTENS4_14ComposedLayoutINS4_7SwizzleILi3ELi4ELi3EEENS4_18smem_ptr_flag_bitsILi32EEENSU_INS5_IJNSA_ILi8EEENSA_ILi32EEEEEENS5_IJS19_SD_EEEEEEEvNS4_8identityES12_S1D_vS1E_EENS_8epilogue10collective6detail29Sm90TmaWarpSpecializedAdapterINS1H_15DefaultEpilogueISK_SL_SL_NS1G_6thread17LinearCombinationISK_Li1EffLNS1L_9ScaleType4KindE0ELNS_15FloatRoundStyleE2ESK_EENS1_15EpilogueDefaultEEEEEvvEEEEvNT_6ParamsE,@function
        .size           _ZN7cutlass13device_kernelINS_4gemm6kernel13GemmUniversalIN4cute5tupleIJiiiiEEENS1_10collective13CollectiveMmaINS1_34MainloopSm90TmaGmmaWarpSpecializedILi3ENS5_IJNS4_1CILi2EEENSA_ILi4EEENSA_ILi1EEEEEENS1_35KernelTmaWarpSpecializedCooperativeEEENS5_IJNSA_ILi128EEESH_NSA_ILi64EEEEEENS_10tfloat32_tENS5_IJlSD_lEEESK_SL_NS4_8TiledMMAINS4_8MMA_AtomIJNS4_4SM904GMMA30MMA_64x128x8_F32TF32TF32_SS_TNILNSP_7ScaleInE1ELSR_1EEEEEENS4_6LayoutINS5_IJSB_SD_SD_EEENS5_IJSD_NSA_ILi0EEESW_EEEEENS5_IJNS4_10UnderscoreESZ_SZ_EEEEENS4_23SM90_TMA_LOAD_MULTICASTENS4_14ComposedLayoutINS4_7SwizzleILi3ELi4ELi3EEENS4_18smem_ptr_flag_bitsILi32EEENSU_INS5_IJNSA_ILi8EEENSA_ILi32EEEEEENS5_IJS19_SD_EEEEEEEvNS4_8identityES12_S1D_vS1E_EENS_8epilogue10collective6detail29Sm90TmaWarpSpecializedAdapterINS1H_15DefaultEpilogueISK_SL_SL_NS1G_6thread17LinearCombinationISK_Li1EffLNS1L_9ScaleType4KindE0ELNS_15FloatRoundStyleE2ESK_EENS1_15EpilogueDefaultEEEEEvvEEEEvNT_6ParamsE,(.L_x_195 - _ZN7cutlass13device_kernelINS_4gemm6kernel13GemmUniversalIN4cute5tupleIJiiiiEEENS1_10collective13CollectiveMmaINS1_34MainloopSm90TmaGmmaWarpSpecializedILi3ENS5_IJNS4_1CILi2EEENSA_ILi4EEENSA_ILi1EEEEEENS1_35KernelTmaWarpSpecializedCooperativeEEENS5_IJNSA_ILi128EEESH_NSA_ILi64EEEEEENS_10tfloat32_tENS5_IJlSD_lEEESK_SL_NS4_8TiledMMAINS4_8MMA_AtomIJNS4_4SM904GMMA30MMA_64x128x8_F32TF32TF32_SS_TNILNSP_7ScaleInE1ELSR_1EEEEEENS4_6LayoutINS5_IJSB_SD_SD_EEENS5_IJSD_NSA_ILi0EEESW_EEEEENS5_IJNS4_10UnderscoreESZ_SZ_EEEEENS4_23SM90_TMA_LOAD_MULTICASTENS4_14ComposedLayoutINS4_7SwizzleILi3ELi4ELi3EEENS4_18smem_ptr_flag_bitsILi32EEENSU_INS5_IJNSA_ILi8EEENSA_ILi32EEEEEENS5_IJS19_SD_EEEEEEEvNS4_8identityES12_S1D_vS1E_EENS_8epilogue10collective6detail29Sm90TmaWarpSpecializedAdapterINS1H_15DefaultEpilogueISK_SL_SL_NS1G_6thread17LinearCombinationISK_Li1EffLNS1L_9ScaleType4KindE0ELNS_15FloatRoundStyleE2ESK_EENS1_15EpilogueDefaultEEEEEvvEEEEvNT_6ParamsE)
        .other          _ZN7cutlass13device_kernelINS_4gemm6kernel13GemmUniversalIN4cute5tupleIJiiiiEEENS1_10collective13CollectiveMmaINS1_34MainloopSm90TmaGmmaWarpSpecializedILi3ENS5_IJNS4_1CILi2EEENSA_ILi4EEENSA_ILi1EEEEEENS1_35KernelTmaWarpSpecializedCooperativeEEENS5_IJNSA_ILi128EEESH_NSA_ILi64EEEEEENS_10tfloat32_tENS5_IJlSD_lEEESK_SL_NS4_8TiledMMAINS4_8MMA_AtomIJNS4_4SM904GMMA30MMA_64x128x8_F32TF32TF32_SS_TNILNSP_7ScaleInE1ELSR_1EEEEEENS4_6LayoutINS5_IJSB_SD_SD_EEENS5_IJSD_NSA_ILi0EEESW_EEEEENS5_IJNS4_10UnderscoreESZ_SZ_EEEEENS4_23SM90_TMA_LOAD_MULTICASTENS4_14ComposedLayoutINS4_7SwizzleILi3ELi4ELi3EEENS4_18smem_ptr_flag_bitsILi32EEENSU_INS5_IJNSA_ILi8EEENSA_ILi32EEEEEENS5_IJS19_SD_EEEEEEEvNS4_8identityES12_S1D_vS1E_EENS_8epilogue10collective6detail29Sm90TmaWarpSpecializedAdapterINS1H_15DefaultEpilogueISK_SL_SL_NS1G_6thread17LinearCombinationISK_Li1EffLNS1L_9ScaleType4KindE0ELNS_15FloatRoundStyleE2ESK_EENS1_15EpilogueDefaultEEEEEvvEEEEvNT_6ParamsE,@"STO_CUDA_ENTRY STV_DEFAULT"
_ZN7cutlass13device_kernelINS_4gemm6kernel13GemmUniversalIN4cute5tupleIJiiiiEEENS1_10collective13CollectiveMmaINS1_34MainloopSm90TmaGmmaWarpSpecializedILi3ENS5_IJNS4_1CILi2EEENSA_ILi4EEENSA_ILi1EEEEEENS1_35KernelTmaWarpSpecializedCooperativeEEENS5_IJNSA_ILi128EEESH_NSA_ILi64EEEEEENS_10tfloat32_tENS5_IJlSD_lEEESK_SL_NS4_8TiledMMAINS4_8MMA_AtomIJNS4_4SM904GMMA30MMA_64x128x8_F32TF32TF32_SS_TNILNSP_7ScaleInE1ELSR_1EEEEEENS4_6LayoutINS5_IJSB_SD_SD_EEENS5_IJSD_NSA_ILi0EEESW_EEEEENS5_IJNS4_10UnderscoreESZ_SZ_EEEEENS4_23SM90_TMA_LOAD_MULTICASTENS4_14ComposedLayoutINS4_7SwizzleILi3ELi4ELi3EEENS4_18smem_ptr_flag_bitsILi32EEENSU_INS5_IJNSA_ILi8EEENSA_ILi32EEEEEENS5_IJS19_SD_EEEEEEEvNS4_8identityES12_S1D_vS1E_EENS_8epilogue10collective6detail29Sm90TmaWarpSpecializedAdapterINS1H_15DefaultEpilogueISK_SL_SL_NS1G_6thread17LinearCombinationISK_Li1EffLNS1L_9ScaleType4KindE0ELNS_15FloatRoundStyleE2ESK_EENS1_15EpilogueDefaultEEEEEvvEEEEvNT_6ParamsE:
[----:B------:R-:W0:Y:S01]  /*0000*/  LDC R1, c[0x0][0x28] ;  /* 0x00000a00ff017b82 */ /* 0x000e220000000800 */
[----:B------:R-:W1:Y:S01]  /*0010*/  S2R R95, SR_TID.X ;  /* 0x00000000005f7919 */ /* 0x000e620000002100 */
[----:B------:R-:W-:Y:S01]  /*0020*/  ELECT P0, URZ, PT ;  /* 0x00000000003f782f */ /* 0x000fe20003800000 */
[----:B------:R-:W-:Y:S01]  /*0030*/  BSSY B0, `(.L_x_0) ;  /* 0x000000f000007945 */ /* 0x000fe20003800000 */
[--C-:B-1----:R-:W-:Y:S02]  /*0040*/  SHF.R.U32.HI R0, RZ, 0x5, R95.reuse ;  /* 0x00000005ff007819 */ /* 0x102fe4000001165f */
[----:B------:R-:W-:-:S03]  /*0050*/  SHF.R.U32.HI R7, RZ, 0x7, R95 ;  /* 0x00000007ff077819 */ /* 0x000fc6000001165f */
[----:B------:R-:W1:Y:S04]  /*0060*/  SHFL.IDX PT, R3, R0, RZ, 0x1f ;  /* 0x00001fff00037589 */ /* 0x000e6800000e0000 */
[----:B------:R2:W3:Y:S01]  /*0070*/  SHFL.IDX PT, R2, R7, RZ, 0x1f ;  /* 0x00001fff07027589 */ /* 0x0004e200000e0000 */
[----:B-1----:R-:W-:-:S13]  /*0080*/  ISETP.NE.OR P0, PT, R3, RZ, !P0 ;  /* 0x000000ff0300720c */ /* 0x002fda0004705670 */
[----:B0-23--:R-:W-:Y:S05]  /*0090*/  @P0 BRA `(.L_x_1) ;  /* 0x0000000000200947 */ /* 0x00dfea0003800000 */
[----:B------:R-:W-:Y:S02]  /*00a0*/  ULDC.64 UR4, c[0x0][0x198] ;  /* 0x0000660000047ab9 */ /* 0x000fe40000000a00 */
[----:B------:R-:W-:Y:S02]  /*00b0*/  UIADD3 UR6, UP0, UR4, 0xf0, URZ ;  /* 0x000000f004067890 */ /* 0x000fe4000ff1e03f */
[----:B------:R-:W-:Y:S02]  /*00c0*/  UIADD3 UR4, UP1, UR4, 0x1f0, URZ ;  /* 0x000001f004047890 */ /* 0x000fe4000ff3e03f */
[----:B------:R-:W-:Y:S02]  /*00d0*/  UIADD3.X UR7, URZ, UR5, URZ, UP0, !UPT ;  /* 0x000000053f077290 */ /* 0x000fe400087fe43f */
[----:B------:R-:W-:-:S07]  /*00e0*/  UIADD3.X UR5, URZ, UR5, URZ, UP1, !UPT ;  /* 0x000000053f057290 */ /* 0x000fce0008ffe43f */
[----:B------:R0:W-:Y:S02]  /*00f0*/  UTMACCTL.PF [UR6] ;  /* 0x00000000060079b9 */ /* 0x0001e40008040000 */
[----:B------:R0:W-:Y:S02]  /*0100*/  UTMACCTL.PF [UR4] ;  /* 0x00000000040079b9 */ /* 0x0001e40008040000 */
[----:B0-----:R-:W-:Y:S01]  /*0110*/  NOP ;  /* 0x0000000000007918 */ /* 0x001fe20000000000 */
.L_x_1:
[----:B------:R-:W-:Y:S05]  /*0120*/  BSYNC B0 ;  /* 0x0000000000007941 */ /* 0x000fea0003800000 */
.L_x_0:
[----:B------:R-:W0:Y:S02]  /*0130*/  SHFL.IDX PT, R5, R0, RZ, 0x1f ;  /* 0x00001fff00057589 */ /* 0x000e2400000e0000 */
[----:B0-----:R-:W-:-:S13]  /*0140*/  ISETP.NE.AND P0, PT, R5, RZ, PT ;  /* 0x000000ff0500720c */ /* 0x001fda0003f05270 */
[----:B------:R-:W-:Y:S05]  /*0150*/  @P0 BRA `(.L_x_2) ;  /* 0x0000000000500947 */ /* 0x000fea0003800000 */
[----:B------:R-:W0:Y:S01]  /*0160*/  S2UR UR8, SR_CgaCtaId ;  /* 0x00000000000879c3 */ /* 0x000e220000008800 */
[----:B------:R-:W-:Y:S01]  /*0170*/  UMOV UR4, 0x400 ;  /* 0x0000040000047882 */ /* 0x000fe20000000000 */
[----:B------:R-:W-:Y:S01]  /*0180*/  UMOV UR5, 0x1 ;  /* 0x0000000100057882 */ /* 0x000fe20000000000 */
[----:B------:R-:W-:Y:S01]  /*0190*/  UMOV UR6, 0xa ;  /* 0x0000000a00067882 */ /* 0x000fe20000000000 */
[----:B------:R-:W-:Y:S01]  /*01a0*/  ELECT P0, URZ, PT ;  /* 0x00000000003f782f */ /* 0x000fe20003800000 */
[----:B------:R-:W-:-:S04]  /*01b0*/  UIADD3 UR6, -UR6, 0x100000, URZ ;  /* 0x0010000006067890 */ /* 0x000fc8000fffe13f */
[----:B------:R-:W-:Y:S02]  /*01c0*/  USHF.L.U32 UR7, UR6, 0xb, URZ ;  /* 0x0000000b06077899 */ /* 0x000fe4000800063f */
[----:B------:R-:W-:Y:S02]  /*01d0*/  USHF.L.U32 UR6, UR6, 0x1, URZ ;  /* 0x0000000106067899 */ /* 0x000fe4000800063f */
[----:B0-----:R-:W-:Y:S02]  /*01e0*/  ULEA UR8, UR8, UR4, 0x18 ;  /* 0x0000000408087291 */ /* 0x001fe4000f8ec03f */
[----:B------:R-:W-:-:S04]  /*01f0*/  UIADD3 UR4, -UR5, 0x100000, URZ ;  /* 0x0010000005047890 */ /* 0x000fc8000fffe13f */
[----:B------:R-:W-:Y:S02]  /*0200*/  USHF.L.U32 UR5, UR4, 0xb, URZ ;  /* 0x0000000b04057899 */ /* 0x000fe4000800063f */
[----:B------:R-:W-:Y:S01]  /*0210*/  USHF.L.U32 UR4, UR4, 0x1, URZ ;  /* 0x0000000104047899 */ /* 0x000fe2000800063f */
[----:B------:R-:W0:Y:S11]  /*0220*/  FENCE.VIEW.ASYNC.S ;  /* 0x00000000000073c6 */ /* 0x000e360000000000 */
[----:B0-----:R0:W1:Y:S01]  /*0230*/  SYNCS.EXCH.64 URZ, [UR8], UR4 ;  /* 0x00000004083f75b2 */ /* 0x0010620008000100 */
[----:B------:R0:W2:Y:S01]  /*0240*/  SYNCS.EXCH.64 URZ, [UR8+0x18], UR6 ;  /* 0x00001806083f75b2 */ /* 0x0000a20008000100 */
[----:B------:R0:W3:Y:S01]  /*0250*/  SYNCS.EXCH.64 URZ, [UR8+0x8], UR4 ;  /* 0x00000804083f75b2 */ /* 0x0000e20008000100 */
[----:B------:R0:W4:Y:S01]  /*0260*/  SYNCS.EXCH.64 URZ, [UR8+0x20], UR6 ;  /* 0x00002006083f75b2 */ /* 0x0001220008000100 */
[----:B------:R0:W0:Y:S01]  /*0270*/  SYNCS.EXCH.64 URZ, [UR8+0x10], UR4 ;  /* 0x00001004083f75b2 */ /* 0x0000220008000100 */
[----:B------:R0:W0:Y:S01]  /*0280*/  SYNCS.EXCH.64 URZ, [UR8+0x28], UR6 ;  /* 0x00002806083f75b2 */ /* 0x0000220008000100 */
[----:B------:R-:W-:Y:S01]  /*0290*/  NOP ;  /* 0x0000000000007918 */ /* 0x000fe20000000000 */
.L_x_2:
[----:B------:R-:W-:Y:S01]  /*02a0*/  SHF.R.S32.HI R4, RZ, 0x1f, R95 ;  /* 0x0000001fff047819 */ /* 0x000fe2000001145f */
[----:B------:R-:W5:Y:S01]  /*02b0*/  SHFL.IDX PT, R0, R0, RZ, 0x1f ;  /* 0x00001fff00007589 */ /* 0x000f6200000e0000 */
[----:B0-----:R-:W0:Y:S01]  /*02c0*/  S2UR UR8, SR_CTAID.X ;  /* 0x00000000000879c3 */ /* 0x001e220000002500 */
[----:B------:R-:W-:Y:S02]  /*02d0*/  ELECT P0, URZ, PT ;  /* 0x00000000003f782f */ /* 0x000fe40003800000 */
[----:B------:R-:W-:Y:S01]  /*02e0*/  LEA.HI R4, R4, R95, RZ, 0x7 ;  /* 0x0000005f04047211 */ /* 0x000fe200078f38ff */
[----:B------:R-:W-:Y:S01]  /*02f0*/  ULDC UR4, c[0x0][0x150] ;  /* 0x0000540000047ab9 */ /* 0x000fe20000000800 */
[----:B------:R-:W-:Y:S01]  /*0300*/  SHF.R.S32.HI R6, RZ, 0x1f, R5 ;  /* 0x0000001fff067819 */ /* 0x000fe20000011405 */
[----:B------:R-:W-:Y:S01]  /*0310*/  NOP ;  /* 0x0000000000007918 */ /* 0x000fe20000000000 */
[----:B------:R-:W-:Y:S01]  /*0320*/  LOP3.LUT R4, R4, 0xffffff80, RZ, 0xc0, !PT ;  /* 0xffffff8004047812 */ /* 0x000fe200078ec0ff */
[----:B------:R-:W-:Y:S01]  /*0330*/  NOP ;  /* 0x0000000000007918 */ /* 0x000fe20000000000 */
[----:B------:R-:W-:Y:S01]  /*0340*/  LEA.HI R6, R6, R5, RZ, 0x2 ;  /* 0x0000000506067211 */ /* 0x000fe200078f10ff */
[----:B------:R-:W1:Y:S01]  /*0350*/  LDC R11, c[0x0][0x144] ;  /* 0x00005100ff0b7b82 */ /* 0x000e620000000800 */
[----:B------:R-:W-:Y:S01]  /*0360*/  IMAD.MOV.U32 R22, RZ, RZ, 0x1 ;  /* 0x00000001ff167424 */ /* 0x000fe200078e00ff */
[----:B------:R-:W-:Y:S01]  /*0370*/  ISETP.NE.AND P3, PT, R2, RZ, PT ;  /* 0x000000ff0200720c */ /* 0x000fe20003f65270 */
[----:B------:R-:W-:Y:S01]  /*0380*/  IMAD.IADD R8, R95, 0x1, -R4 ;  /* 0x000000015f087824 */ /* 0x000fe200078e0a04 */
[----:B------:R-:W-:Y:S01]  /*0390*/  LOP3.LUT R6, R6, 0x3ffffffc, RZ, 0xc0, !PT ;  /* 0x3ffffffc06067812 */ /* 0x000fe200078ec0ff */
[----:B------:R-:W2:Y:S03]  /*03a0*/  S2R R4, SR_CTAID.Y ;  /* 0x0000000000047919 */ /* 0x000ea60000002600 */
[----:B------:R-:W-:Y:S01]  /*03b0*/  SHF.R.S32.HI R9, RZ, 0x1f, R8 ;  /* 0x0000001fff097819 */ /* 0x000fe20000011408 */
[----:B------:R-:W-:Y:S01]  /*03c0*/  IMAD.IADD R6, R5, 0x1, -R6 ;  /* 0x0000000105067824 */ /* 0x000fe200078e0a06 */
[----:B------:R-:W3:Y:S02]  /*03d0*/  LDC R13, c[0x0][0x140] ;  /* 0x00005000ff0d7b82 */ /* 0x000ee40000000800 */
[----:B------:R-:W-:-:S02]  /*03e0*/  LEA.HI R9, R9, R8, RZ, 0x3 ;  /* 0x0000000809097211 */ /* 0x000fc400078f18ff */
[----:B-----5:R-:W-:Y:S02]  /*03f0*/  ISETP.NE.OR P0, PT, R0, RZ, !P0 ;  /* 0x000000ff0000720c */ /* 0x020fe40004705670 */
[--C-:B------:R-:W-:Y:S02]  /*0400*/  SHF.R.S32.HI R0, RZ, 0x3, R9.reuse ;  /* 0x00000003ff007819 */ /* 0x100fe40000011409 */
[----:B0-----:R-:W-:Y:S02]  /*0410*/  I2FP.F32.U32 R10, UR8 ;  /* 0x00000008000a7c45 */ /* 0x001fe40008201000 */
[----:B------:R-:W-:-:S03]  /*0420*/  SHF.R.S32.HI R9, RZ, 0x1f, R9 ;  /* 0x0000001fff097819 */ /* 0x000fc60000011409 */
[----:B------:R-:W-:Y:S01]  /*0430*/  FMUL R10, R10, UR4 ;  /* 0x000000040a0a7c20 */ /* 0x000fe20008400000 */
[----:B------:R-:W-:Y:S01]  /*0440*/  LEA.HI R9, R9, R0, RZ, 0x2 ;  /* 0x0000000009097211 */ /* 0x000fe200078f10ff */
[----:B------:R-:W-:Y:S02]  /*0450*/  ULDC UR4, c[0x0][0x154] ;  /* 0x0000550000047ab9 */ /* 0x000fe40000000800 */
[----:B------:R-:W-:Y:S01]  /*0460*/  VOTEU.ALL UP0, P0 ;  /* 0x00000000003f7886 */ /* 0x000fe20000000000 */
[----:B------:R-:W-:Y:S01]  /*0470*/  LOP3.LUT R9, R9, 0xfffffffc, RZ, 0xc0, !PT ;  /* 0xfffffffc09097812 */ /* 0x000fe200078ec0ff */
[----:B------:R-:W0:Y:S01]  /*0480*/  F2I.U32.TRUNC.NTZ R10, R10 ;  /* 0x0000000a000a7305 */ /* 0x000e22000020f000 */
[----:B------:R-:W-:Y:S02]  /*0490*/  VOTEU.ALL UP1, P0 ;  /* 0x00000000003f7886 */ /* 0x000fe40000020000 */
[----:B------:R-:W5:Y:S01]  /*04a0*/  @!UP0 S2UR UR7, SR_CgaCtaId ;  /* 0x00000000000789c3 */ /* 0x000f620000008800 */
[----:B------:R-:W-:Y:S01]  /*04b0*/  IMAD.IADD R9, R0, 0x1, -R9 ;  /* 0x0000000100097824 */ /* 0x000fe200078e0a09 */
[----:B------:R-:W-:Y:S01]  /*04c0*/  SHF.R.S32.HI R0, RZ, 0x1f, R3 ;  /* 0x0000001fff007819 */ /* 0x000fe20000011403 */
[----:B------:R-:W-:Y:S01]  /*04d0*/  @!UP0 UMOV UR6, 0x400 ;  /* 0x0000040000068882 */ /* 0x000fe20000000000 */
[----:B---3--:R-:W-:Y:S01]  /*04e0*/  ISETP.EQ.U32.AND P2, PT, R13, 0x1, PT ;  /* 0x000000010d00780c */ /* 0x008fe20003f42070 */
[----:B------:R-:W-:Y:S01]  /*04f0*/  IMAD R19, R6, 0x4, R9 ;  /* 0x0000000406137824 */ /* 0x000fe200078e0209 */
[----:B--2---:R-:W-:-:S02]  /*0500*/  I2FP.F32.U32 R12, R4 ;  /* 0x00000004000c7245 */ /* 0x004fc40000201000 */
[----:B------:R-:W2:Y:S01]  /*0510*/  LDC R9, c[0x0][0x148] ;  /* 0x00005200ff097b82 */ /* 0x000ea20000000800 */
[----:B------:R-:W-:Y:S02]  /*0520*/  LEA.HI R0, R0, R3, RZ, 0x2 ;  /* 0x0000000300007211 */ /* 0x000fe400078f10ff */
[----:B------:R-:W-:Y:S01]  /*0530*/  LEA.HI R6, R19, R19, RZ, 0x1 ;  /* 0x0000001313067211 */ /* 0x000fe200078f08ff */
[----:B0-----:R-:W-:Y:S02]  /*0540*/  IMAD.MOV R14, RZ, RZ, -R10 ;  /* 0x000000ffff0e7224 */ /* 0x001fe400078e0a0a */
[----:B------:R-:W-:Y:S01]  /*0550*/  FMUL R12, R12, UR4 ;  /* 0x000000040c0c7c20 */ /* 0x000fe20008400000 */
[----:B------:R-:W-:Y:S01]  /*0560*/  LOP3.LUT R0, R0, 0xfffffffc, RZ, 0xc0, !PT ;  /* 0xfffffffc00007812 */ /* 0x000fe200078ec0ff */
[----:B------:R-:W-:Y:S01]  /*0570*/  UMOV UR4, 0x20 ;  /* 0x0000002000047882 */ /* 0x000fe20000000000 */
[----:B------:R-:W-:Y:S01]  /*0580*/  LOP3.LUT R10, R6, 0xfffffffe, RZ, 0xc0, !PT ;  /* 0xfffffffe060a7812 */ /* 0x000fe200078ec0ff */
[----:B-1----:R-:W-:Y:S01]  /*0590*/  IMAD R6, R11, R14, UR8 ;  /* 0x000000080b067e24 */ /* 0x002fe2000f8e020e */
[----:B------:R-:W-:-:S04]  /*05a0*/  @!UP0 UIADD3 UR4, -UR4, 0x100000, URZ ;  /* 0x0010000004048890 */ /* 0x000fc8000fffe13f */
[----:B------:R-:W-:Y:S02]  /*05b0*/  @!UP0 USHF.L.U32 UR5, UR4, 0xb, URZ ;  /* 0x0000000b04058899 */ /* 0x000fe4000800063f */
[----:B------:R-:W-:Y:S01]  /*05c0*/  @!UP0 USHF.L.U32 UR4, UR4, 0x1, URZ ;  /* 0x0000000104048899 */ /* 0x000fe2000800063f */
[----:B------:R-:W0:Y:S01]  /*05d0*/  F2I.U32.TRUNC.NTZ R12, R12 ;  /* 0x0000000c000c7305 */ /* 0x000e22000020f000 */
[----:B------:R-:W-:Y:S02]  /*05e0*/  IMAD.IADD R3, R3, 0x1, -R0 ;  /* 0x0000000103037824 */ /* 0x000fe400078e0a00 */
[C---:B------:R-:W-:Y:S02]  /*05f0*/  IMAD.IADD R11, R19.reuse, 0x1, -R10 ;  /* 0x00000001130b7824 */ /* 0x040fe400078e0a0a */
[----:B------:R-:W-:Y:S01]  /*0600*/  IMAD.SHL.U32 R10, R19, 0x4, RZ ;  /* 0x00000004130a7824 */ /* 0x000fe200078e00ff */
[----:B-----5:R-:W-:Y:S01]  /*0610*/  @!UP0 ULEA UR6, UR7, UR6, 0x18 ;  /* 0x0000000607068291 */ /* 0x020fe2000f8ec03f */
[----:B------:R-:W-:Y:S01]  /*0620*/  ISETP.NE.AND P1, PT, R3, 0x3, PT ;  /* 0x000000030300780c */ /* 0x000fe20003f25270 */
[----:B------:R-:W-:Y:S01]  /*0630*/  VOTEU.ALL UP0, P0 ;  /* 0x00000000003f7886 */ /* 0x000fe20000000000 */
[----:B------:R-:W-:-:S02]  /*0640*/  ISETP.NE.AND P4, PT, R11, R6, PT ;  /* 0x000000060b00720c */ /* 0x000fc40003f85270 */
[----:B------:R-:W-:Y:S02]  /*0650*/  LOP3.LUT R19, R19, 0xc, R10, 0x78, !PT ;  /* 0x0000000c13137812 */ /* 0x000fe400078e780a */
[----:B------:R-:W-:Y:S01]  /*0660*/  LOP3.LUT P0, RZ, R8, 0x7, RZ, 0xc0, !PT ;  /* 0x0000000708ff7812 */ /* 0x000fe2000780c0ff */
[C---:B------:R-:W-:Y:S01]  /*0670*/  VIADD R8, R2.reuse, 0xffffffff ;  /* 0xffffffff02087836 */ /* 0x040fe20000000000 */
[----:B------:R-:W-:Y:S01]  /*0680*/  ISETP.EQ.OR P1, PT, R3, RZ, !P1 ;  /* 0x000000ff0300720c */ /* 0x000fe20004f22670 */
[----:B0-----:R-:W-:Y:S01]  /*0690*/  IMAD.MOV R23, RZ, RZ, -R12 ;  /* 0x000000ffff177224 */ /* 0x001fe200078e0a0c */
[----:B------:R-:W-:Y:S01]  /*06a0*/  ISETP.LT.U32.AND P0, PT, R19, 0x8, !P0 ;  /* 0x000000081300780c */ /* 0x000fe20004701070 */
[----:B------:R-:W0:Y:S02]  /*06b0*/  FENCE.VIEW.ASYNC.S ;  /* 0x00000000000073c6 */ /* 0x000e240000000000 */
[----:B0-----:R0:W1:Y:S01]  /*06c0*/  @!UP0 SYNCS.EXCH.64 URZ, [UR6+0x40], UR4 ;  /* 0x00004004063f85b2 */ /* 0x0010620008000100 */
[----:B------:R-:W-:Y:S01]  /*06d0*/  ISETP.EQ.AND P1, PT, R2, RZ, P1 ;  /* 0x000000ff0200720c */ /* 0x000fe20000f22270 */
[----:B--2---:R-:W-:Y:S01]  /*06e0*/  IMAD R11, R9, R23, R4 ;  /* 0x00000017090b7224 */ /* 0x004fe200078e0204 */
[----:B------:R-:W-:-:S02]  /*06f0*/  ISETP.GE.U32.AND P6, PT, R8, 0x2, PT ;  /* 0x000000020800780c */ /* 0x000fc40003fc6070 */
[----:B------:R-:W-:Y:S02]  /*0700*/  @P4 LEA.HI R0, R19, R19, RZ, 0x1 ;  /* 0x0000001313004211 */ /* 0x000fe400078f08ff */
[----:B------:R-:W-:Y:S02]  /*0710*/  SEL R18, RZ, 0x1, !P1 ;  /* 0x00000001ff127807 */ /* 0x000fe40004800000 */
[----:B------:R-:W-:Y:S02]  /*0720*/  @P4 SHF.R.S32.HI R0, RZ, 0x1, R0 ;  /* 0x00000001ff004819 */ /* 0x000fe40000011400 */
[----:B------:R-:W-:Y:S02]  /*0730*/  SEL R18, R18, 0x2, P6 ;  /* 0x0000000212127807 */ /* 0x000fe40003000000 */
[----:B------:R-:W-:Y:S02]  /*0740*/  @P4 ISETP.NE.AND P5, PT, R0, R11, PT ;  /* 0x0000000b0000420c */ /* 0x000fe40003fa5270 */
[----:B------:R-:W-:Y:S01]  /*0750*/  SEL R11, RZ, 0x1, !P0 ;  /* 0x00000001ff0b7807 */ /* 0x000fe20004000000 */
[----:B------:R0:W2:Y:S01]  /*0760*/  @!UP1 SYNCS.EXCH.64 URZ, [UR6+0x48], UR4 ;  /* 0x00004804063f95b2 */ /* 0x0000a20008000100 */
[----:B------:R-:W-:Y:S01]  /*0770*/  @P4 SEL R22, RZ, 0x1, P5 ;  /* 0x00000001ff164807 */ /* 0x000fe20002800000 */
[----:B------:R-:W-:Y:S01]  /*0780*/  NOP ;  /* 0x0000000000007918 */ /* 0x000fe20000000000 */
[----:B------:R-:W-:-:S02]  /*0790*/  LOP3.LUT R0, R95, 0x7f, RZ, 0xc0, !PT ;  /* 0x0000007f5f007812 */ /* 0x000fc400078ec0ff */
[----:B------:R-:W-:Y:S01]  /*07a0*/  LOP3.LUT R22, R22, R11, RZ, 0xc0, !PT ;  /* 0x0000000b16167212 */ /* 0x000fe200078ec0ff */
[----:B01----:R-:W-:Y:S06]  /*07b0*/  @!P2 BRA `(.L_x_3) ;  /* 0x000000000008a947 */ /* 0x003fec0003800000 */
[----:B--2-4-:R-:W-:Y:S01]  /*07c0*/  UCGABAR_ARV ;  /* 0x00000000000079c7 */ /* 0x014fe20008000000 */
[----:B------:R-:W-:Y:S05]  /*07d0*/  BRA `(.L_x_4) ;  /* 0x0000000000047947 */ /* 0x000fea0003800000 */
.L_x_3:
[----:B--2-4-:R-:W-:Y:S01]  /*07e0*/  NOP ;  /* 0x0000000000007918 */ /* 0x014fe20000000000 */
.L_x_4:
[----:B------:R-:W0:Y:S01]  /*07f0*/  LDC R2, c[0x0][0x65c] ;  /* 0x00019700ff027b82 */ /* 0x000e220000000800 */
[----:B------:R-:W-:Y:S02]  /*0800*/  IMAD.U32 R10, RZ, RZ, UR8 ;  /* 0x00000008ff0a7e24 */ /* 0x000fe4000f8e00ff */
[----:B------:R-:W-:Y:S01]  /*0810*/  IMAD.MOV.U32 R11, RZ, RZ, RZ ;  /* 0x000000ffff0b7224 */ /* 0x000fe200078e00ff */
[----:B0-----:R-:W-:-:S04]  /*0820*/  ISETP.NE.AND P1, PT, R2, 0x1, PT ;  /* 0x000000010200780c */ /* 0x001fc80003f25270 */
[----:B------:R-:W-:-:S09]  /*0830*/  P2R R5, PR, RZ, 0x2 ;  /* 0x00000002ff057803 */ /* 0x000fd20000000000 */
[----:B------:R-:W0:Y:S01]  /*0840*/  @P1 LDC R17, c[0x0][0x10] ;  /* 0x00000400ff111b82 */ /* 0x000e220000000800 */
[----:B------:R-:W-:Y:S02]  /*0850*/  @P1 IMAD.MOV.U32 R5, RZ, RZ, RZ ;  /* 0x000000ffff051224 */ /* 0x000fe400078e00ff */
[----:B------:R-:W-:-:S05]  /*0860*/  @P1 IMAD.MOV.U32 R15, RZ, RZ, RZ ;  /* 0x000000ffff0f1224 */ /* 0x000fca00078e00ff */
[----:B------:R-:W1:Y:S01]  /*0870*/  @!P1 LDC R13, c[0x0][0xc] ;  /* 0x00000300ff0d9b82 */ /* 0x000e620000000800 */
[----:B------:R-:W-:Y:S01]  /*0880*/  ULDC UR4, c[0x0][0xc] ;  /* 0x0000030000047ab9 */ /* 0x000fe20000000800 */
[----:B------:R-:W-:Y:S01]  /*0890*/  ULDC UR5, c[0x0][0x10] ;  /* 0x0000040000057ab9 */ /* 0x000fe20000000800 */
[----:B------:R-:W-:Y:S01]  /*08a0*/  ULDC UR6, c[0x0][0x14] ;  /* 0x0000050000067ab9 */ /* 0x000fe20000000800 */
[----:B------:R-:W-:-:S04]  /*08b0*/  UIMAD.WIDE.U32 UR4, UR4, UR5, URZ ;  /* 0x00000005040472a5 */ /* 0x000fc8000f8e003f */
[----:B------:R-:W-:Y:S02]  /*08c0*/  UIMAD.WIDE.U32 UR38, UR4, UR6, URZ ;  /* 0x00000006042672a5 */ /* 0x000fe4000f8e003f */
[----:B------:R-:W-:-:S04]  /*08d0*/  UIMAD UR41, UR5, UR6, URZ ;  /* 0x00000006052972a4 */ /* 0x000fc8000f8e023f */
[----:B------:R-:W-:Y:S01]  /*08e0*/  UIADD3 UR41, UR39, UR41, URZ ;  /* 0x0000002927297290 */ /* 0x000fe2000fffe03f */
[----:B0-----:R-:W-:-:S04]  /*08f0*/  @P1 IMAD.WIDE.U32 R16, R17, UR8, R4 ;  /* 0x0000000811101c25 */ /* 0x001fc8000f8e0004 */
[----:B------:R-:W-:Y:S02]  /*0900*/  @P1 IMAD.IADD R17, R17, 0x1, R15 ;  /* 0x0000000111111824 */ /* 0x000fe400078e020f */
[----:B-1----:R-:W-:-:S04]  /*0910*/  @!P1 IMAD.WIDE.U32 R10, R4, R13, R10 ;  /* 0x0000000d040a9225 */ /* 0x002fc800078e000a */
[----:B------:R-:W-:Y:S02]  /*0920*/  @!P1 IMAD.MOV.U32 R16, RZ, RZ, R10 ;  /* 0x000000ffff109224 */ /* 0x000fe400078e000a */
[----:B------:R-:W-:Y:S01]  /*0930*/  @!P1 IMAD.MOV.U32 R17, RZ, RZ, R11 ;  /* 0x000000ffff119224 */ /* 0x000fe200078e000b */
[----:B------:R-:W-:Y:S06]  /*0940*/  @!P2 BRA `(.L_x_5) ;  /* 0x00000000000ca947 */ /* 0x000fec0003800000 */
[----:B------:R-:W-:Y:S01]  /*0950*/  UCGABAR_WAIT ;  /* 0x0000000000007dc7 */ /* 0x000fe20008000000 */
[----:B------:R-:W-:Y:S01]  /*0960*/  CCTL.IVALL ;  /* 0x00000000ff00798f */ /* 0x000fe20002000000 */
[----:B------:R-:W-:Y:S05]  /*0970*/  BRA `(.L_x_6) ;  /* 0x0000000000047947 */ /* 0x000fea0003800000 */
.L_x_5:
[----:B------:R-:W-:Y:S06]  /*0980*/  BAR.SYNC.DEFER_BLOCKING 0x0 ;  /* 0x0000000000007b1d */ /* 0x000fec0000010000 */
.L_x_6:
[----:B------:R-:W-:Y:S05]  /*0990*/  @!P3 BRA `(.L_x_7) ;  /* 0x00000060007cb947 */ /* 0x000fea0003800000 */
[----:B------:R-:W-:-:S13]  /*09a0*/  ISETP.GT.U32.AND P0, PT, R8, 0x1, PT ;  /* 0x000000010800780c */ /* 0x000fda0003f04070 */
[----:B------:R-:W-:Y:S05]  /*09b0*/  @P0 EXIT ;  /* 0x000000000000094d */ /* 0x000fea0003800000 */
[----:B------:R-:W-:Y:S01]  /*09c0*/  ULDC.64 UR4, c[0x0][0x650] ;  /* 0x0001940000047ab9 */ /* 0x000fe20000000a00 */
[----:B------:R-:W-:Y:S01]  /*09d0*/  PRMT R3, RZ, 0x7610, R3 ;  /* 0x00007610ff037816 */ /* 0x000fe20000000003 */
[----:B------:R-:W-:Y:S01]  /*09e0*/  IMAD.MOV.U32 R103, RZ, RZ, -0x1 ;  /* 0xffffffffff677424 */ /* 0x000fe200078e00ff */
[----:B------:R-:W-:Y:S01]  /*09f0*/  ISETP.GE.U32.AND P0, PT, R16, UR4, PT ;  /* 0x0000000410007c0c */ /* 0x000fe2000bf06070 */
[----:B------:R-:W-:Y:S02]  /*0a00*/  IMAD.MOV.U32 R100, RZ, RZ, -0x1 ;  /* 0xffffffffff647424 */ /* 0x000fe400078e00ff */
[----:B------:R-:W-:Y:S01]  /*0a10*/  IMAD.MOV.U32 R101, RZ, RZ, -0x1 ;  /* 0xffffffffff657424 */ /* 0x000fe200078e00ff */
[----:B------:R-:W-:-:S13]  /*0a20*/  ISETP.GE.U32.AND.EX P0, PT, R17, UR5, PT, P0 ;  /* 0x0000000511007c0c */ /* 0x000fda000bf06100 */
[----:B------:R-:W-:Y:S05]  /*0a30*/  @P0 BRA `(.L_x_8) ;  /* 0x0000000400280947 */ /* 0x000fea0003800000 */
[----:B------:R-:W0:Y:S01]  /*0a40*/  LDC.64 R24, c[0x0][0x628] ;  /* 0x00018a00ff187b82 */ /* 0x000e220000000a00 */
[----:B------:R-:W-:Y:S02]  /*0a50*/  IMAD.MOV.U32 R10, RZ, RZ, R16 ;  /* 0x000000ffff0a7224 */ /* 0x000fe400078e0010 */
[----:B------:R-:W-:-:S05]  /*0a60*/  IMAD.MOV.U32 R11, RZ, RZ, R17 ;  /* 0x000000ffff0b7224 */ /* 0x000fca00078e0011 */
[----:B------:R-:W1:Y:S08]  /*0a70*/  LDC R8, c[0x0][0x630] ;  /* 0x00018c00ff087b82 */ /* 0x000e700000000800 */
[----:B------:R-:W2:Y:S01]  /*0a80*/  LDC.64 R26, c[0x0][0x620] ;  /* 0x00018800ff1a7b82 */ /* 0x000ea20000000a00 */
[----:B0-----:R-:W-:-:S04]  /*0a90*/  ISETP.NE.U32.AND P0, PT, R24, RZ, PT ;  /* 0x000000ff1800720c */ /* 0x001fc80003f05070 */
[----:B------:R-:W-:-:S13]  /*0aa0*/  ISETP.NE.AND.EX P0, PT, R25, RZ, PT, P0 ;  /* 0x000000ff1900720c */ /* 0x000fda0003f05300 */
[----:B-12---:R-:W-:Y:S05]  /*0ab0*/  @!P0 BRA `(.L_x_9) ;  /* 0x0000000000288947 */ /* 0x006fea0003800000 */
[----:B------:R-:W0:Y:S02]  /*0ac0*/  LDC R3, c[0x0][0x634] ;  /* 0x00018d00ff037b82 */ /* 0x000e240000000800 */
[----:B0-----:R-:W-:-:S05]  /*0ad0*/  IADD3 R3, P0, R16, R3, RZ ;  /* 0x0000000310037210 */ /* 0x001fca0007f1e0ff */
[----:B------:R-:W-:-:S04]  /*0ae0*/  IMAD.X R21, RZ, RZ, R17, P0 ;  /* 0x000000ffff157224 */ /* 0x000fc800000e0611 */
[----:B------:R-:W-:-:S04]  /*0af0*/  IMAD.WIDE.U32 R10, R21, R24, RZ ;  /* 0x00000018150a7225 */ /* 0x000fc800078e00ff */
[----:B------:R-:W-:-:S04]  /*0b00*/  IMAD.WIDE.U32 R12, P0, R3, R25, R10 ;  /* 0x00000019030c7225 */ /* 0x000fc8000780000a */
[----:B------:R-:W-:-:S04]  /*0b10*/  IMAD.WIDE.U32 R10, R3, R24, RZ ;  /* 0x00000018030a7225 */ /* 0x000fc800078e00ff */
[----:B------:R-:W-:Y:S01]  /*0b20*/  IMAD.X R15, RZ, RZ, RZ, P0 ;  /* 0x000000ffff0f7224 */ /* 0x000fe200000e06ff */
[----:B------:R-:W-:Y:S01]  /*0b30*/  IADD3 RZ, P0, R11, R12, RZ ;  /* 0x0000000c0bff7210 */ /* 0x000fe20007f1e0ff */
[----:B------:R-:W-:-:S04]  /*0b40*/  IMAD.MOV.U32 R14, RZ, RZ, R13 ;  /* 0x000000ffff0e7224 */ /* 0x000fc800078e000d */
[----:B------:R-:W-:-:S08]  /*0b50*/  IMAD.WIDE.U32.X R10, R21, R25, R14, P0 ;  /* 0x00000019150a7225 */ /* 0x000fd000000e040e */
.L_x_9:
[----:B------:R-:W0:Y:S01]  /*0b60*/  LDC.64 R30, c[0x0][0x640] ;  /* 0x00019000ff1e7b82 */ /* 0x000e220000000a00 */
[-CC-:B------:R-:W-:Y:S01]  /*0b70*/  SHF.R.U64 R101, R10, R8.reuse, R11.reuse ;  /* 0x000000080a657219 */ /* 0x180fe2000000120b */
[----:B------:R-:W-:Y:S01]  /*0b80*/  IMAD R29, R9, R23, R4 ;  /* 0x00000017091d7224 */ /* 0x000fe200078e0204 */
[----:B------:R-:W-:Y:S01]  /*0b90*/  SHF.R.U32.HI R3, RZ, R8, R11 ;  /* 0x00000008ff037219 */ /* 0x000fe2000001160b */
[----:B------:R-:W-:Y:S01]  /*0ba0*/  IMAD.MOV.U32 R23, RZ, RZ, 0x1 ;  /* 0x00000001ff177424 */ /* 0x000fe200078e00ff */
[----:B------:R-:W-:-:S03]  /*0bb0*/  IADD3 R5, P0, RZ, -R101, RZ ;  /* 0x80000065ff057210 */ /* 0x000fc60007f1e0ff */
[----:B------:R-:W1:Y:S02]  /*0bc0*/  LDC R12, c[0x0][0x618] ;  /* 0x00018600ff0c7b82 */ /* 0x000e640000000800 */
[----:B------:R-:W-:Y:S02]  /*0bd0*/  IMAD.X R3, RZ, RZ, ~R3, P0 ;  /* 0x000000ffff037224 */ /* 0x000fe400000e0e03 */
[----:B------:R-:W-:-:S04]  /*0be0*/  IMAD.WIDE.U32 R10, R5, R26, R16 ;  /* 0x0000001a050a7225 */ /* 0x000fc800078e0010 */
[----:B------:R-:W2:Y:S01]  /*0bf0*/  LDC R20, c[0x0][0x608] ;  /* 0x00018200ff147b82 */ /* 0x000ea20000000800 */
[----:B------:R-:W-:Y:S02]  /*0c00*/  IMAD R8, R3, R26, RZ ;  /* 0x0000001a03087224 */ /* 0x000fe400078e02ff */
[----:B------:R-:W-:Y:S02]  /*0c10*/  IMAD.MOV.U32 R3, RZ, RZ, -0x1 ;  /* 0xffffffffff037424 */ /* 0x000fe400078e00ff */
[----:B------:R-:W-:-:S03]  /*0c20*/  IMAD R5, R5, R27, R8 ;  /* 0x0000001b05057224 */ /* 0x000fc600078e0208 */
[----:B------:R-:W3:Y:S01]  /*0c30*/  LDC R28, c[0x0][0x658] ;  /* 0x00019600ff1c7b82 */ /* 0x000ee20000000800 */
[----:B------:R-:W-:Y:S01]  /*0c40*/  IMAD.IADD R5, R11, 0x1, R5 ;  /* 0x000000010b057824 */ /* 0x000fe200078e0205 */
[----:B0-----:R-:W-:-:S04]  /*0c50*/  ISETP.NE.U32.AND P0, PT, R30, RZ, PT ;  /* 0x000000ff1e00720c */ /* 0x001fc80003f05070 */
[----:B------:R-:W-:Y:S02]  /*0c60*/  ISETP.NE.AND.EX P0, PT, R31, RZ, PT, P0 ;  /* 0x000000ff1f00720c */ /* 0x000fe40003f05300 */
[----:B------:R-:W0:Y:S01]  /*0c70*/  LDC R24, c[0x0][0x600] ;  /* 0x00018000ff187b82 */ /* 0x000e220000000800 */
[-CC-:B-1----:R-:W-:Y:S02]  /*0c80*/  SHF.R.U64 R14, R10, R12.reuse, R5.reuse ;  /* 0x0000000c0a0e7219 */ /* 0x182fe40000001205 */
[----:B------:R-:W-:-:S05]  /*0c90*/  SHF.R.U32.HI R5, RZ, R12, R5 ;  /* 0x0000000cff057219 */ /* 0x000fca0000011605 */
[----:B------:R-:W1:Y:S01]  /*0ca0*/  LDC R15, c[0x0][0x648] ;  /* 0x00019200ff0f7b82 */ /* 0x000e620000000800 */
[-CC-:B--2---:R-:W-:Y:S02]  /*0cb0*/  SHF.R.U64 R27, R14, R20.reuse, R5.reuse ;  /* 0x000000140e1b7219 */ /* 0x184fe40000001205 */
[----:B------:R-:W-:-:S05]  /*0cc0*/  SHF.R.U32.HI R5, RZ, R20, R5 ;  /* 0x00000014ff057219 */ /* 0x000fca0000011605 */
[----:B------:R-:W2:Y:S01]  /*0cd0*/  LDC R21, c[0x0][0x638] ;  /* 0x00018e00ff157b82 */ /* 0x000ea20000000800 */
[-CC-:B---3--:R-:W-:Y:S02]  /*0ce0*/  SHF.R.U64 R20, R27, R28.reuse, R5.reuse ;  /* 0x0000001c1b147219 */ /* 0x188fe40000001205 */
[-C--:B------:R-:W-:Y:S02]  /*0cf0*/  SHF.L.U32 R3, R3, R28.reuse, RZ ;  /* 0x0000001c03037219 */ /* 0x080fe400000006ff */
[----:B------:R-:W-:Y:S01]  /*0d00*/  SHF.R.U32.HI R5, RZ, R28, R5 ;  /* 0x0000001cff057219 */ /* 0x000fe20000011605 */
[----:B------:R-:W-:Y:S01]  /*0d10*/  IMAD.MOV.U32 R4, RZ, RZ, R20 ;  /* 0x000000ffff047224 */ /* 0x000fe200078e0014 */
[----:B------:R-:W-:Y:S01]  /*0d20*/  LOP3.LUT R12, RZ, R3, RZ, 0x33, !PT ;  /* 0x00000003ff0c7212 */ /* 0x000fe200078e33ff */
[----:B------:R-:W3:Y:S01]  /*0d30*/  LDC R25, c[0x0][0x610] ;  /* 0x00018400ff197b82 */ /* 0x000ee20000000800 */
[----:B------:R-:W-:Y:S05]  /*0d40*/  @!P0 BRA `(.L_x_10) ;  /* 0x0000000000288947 */ /* 0x000fea0003800000 */
[----:B------:R-:W4:Y:S02]  /*0d50*/  LDC R3, c[0x0][0x64c] ;  /* 0x00019300ff037b82 */ /* 0x000f240000000800 */
[----:B----4-:R-:W-:-:S05]  /*0d60*/  IADD3 R3, P0, R20, R3, RZ ;  /* 0x0000000314037210 */ /* 0x010fca0007f1e0ff */
        /* <DEDUP_REMOVED lines=8> */
.L_x_10:
[----:B-1----:R-:W-:Y:S01]  /*0df0*/  SHF.R.U64 R4, R4, R15, R5 ;  /* 0x0000000f04047219 */ /* 0x002fe20000001205 */
[----:B0-----:R-:W-:Y:S01]  /*0e00*/  VIADD R5, R24, 0xffffffff ;  /* 0xffffffff18057836 */ /* 0x001fe20000000000 */
[----:B------:R-:W-:Y:S02]  /*0e10*/  SHF.L.U32 R3, R23, R28, RZ ;  /* 0x0000001c17037219 */ /* 0x000fe400000006ff */
[----:B------:R-:W-:Y:S01]  /*0e20*/  LOP3.LUT R12, R27, R12, RZ, 0xc0, !PT ;  /* 0x0000000c1b0c7212 */ /* 0x000fe200078ec0ff */
[----:B------:R-:W-:Y:S01]  /*0e30*/  IMAD.MOV R8, RZ, RZ, -R4 ;  /* 0x000000ffff087224 */ /* 0x000fe200078e0a04 */
[----:B------:R-:W-:Y:S02]  /*0e40*/  SEL R6, R6, R29, !P1 ;  /* 0x0000001d06067207 */ /* 0x000fe40004800000 */
[----:B------:R-:W-:Y:S01]  /*0e50*/  LOP3.LUT R5, R14, R5, RZ, 0xc0, !PT ;  /* 0x000000050e057212 */ /* 0x000fe200078ec0ff */
[----:B------:R-:W-:Y:S02]  /*0e60*/  IMAD R9, R3, R4, R12 ;  /* 0x0000000403097224 */ /* 0x000fe400078e020c */
[----:B--2---:R-:W-:-:S02]  /*0e70*/  IMAD R3, R8, R21, R20 ;  /* 0x0000001508037224 */ /* 0x004fc400078e0214 */
[----:B---3--:R-:W-:Y:S02]  /*0e80*/  IMAD R6, R9, R25, R6 ;  /* 0x0000001909067224 */ /* 0x008fe400078e0206 */
[----:B------:R-:W-:Y:S02]  /*0e90*/  IMAD R103, R3, R24, R5 ;  /* 0x0000001803677224 */ /* 0x000fe400078e0205 */
[----:B------:R-:W-:-:S03]  /*0ea0*/  IMAD.MOV.U32 R4, RZ, RZ, 0x1 ;  /* 0x00000001ff047424 */ /* 0x000fc600078e00ff */
[----:B------:R-:W-:Y:S02]  /*0eb0*/  SEL R100, R103, R6, !P1 ;  /* 0x0000000667647207 */ /* 0x000fe40004800000 */
[----:B------:R-:W-:Y:S02]  /*0ec0*/  PRMT R3, R4, 0x7610, R3 ;  /* 0x0000761004037816 */ /* 0x000fe40000000003 */
[----:B------:R-:W-:-:S07]  /*0ed0*/  SEL R103, R6, R103, !P1 ;  /* 0x0000006706677207 */ /* 0x000fce0004800000 */
.L_x_8:
[----:B------:R-:W-:-:S08]  /*0ee0*/  NOP ;  /* 0x0000000000007918 */ /* 0x000fd00000000000 */
[----:B------:R-:W0:Y:S02]  /*0ef0*/  USETMAXREG.TRY_ALLOC.CTAPOOL UP0, 0xe8 ;  /* 0x000000e8000079c8 */ /* 0x000e240008000600 */
[----:B0-----:R-:W-:-:S13]  /*0f00*/  PLOP3.LUT P0, PT, PT, PT, UP0, 0x80, 0x0 ;  /* 0x000000000000781c */ /* 0x001fda0003f0f008 */
[----:B------:R-:W-:Y:S05]  /*0f10*/  @!P0 BRA `(.L_x_8) ;  /* 0xfffffffc00f08947 */ /* 0x000fea000383ffff */
[----:B------:R-:W-:Y:S01]  /*0f20*/  ULDC.64 UR4, c[0x0][0x598] ;  /* 0x0001660000047ab9 */ /* 0x000fe20000000a00 */
[----:B------:R-:W-:Y:S01]  /*0f30*/  ULDC.64 UR36, c[0x0][0x208] ;  /* 0x0000820000247ab9 */ /* 0x000fe20000000a00 */
[----:B------:R-:W-:-:S04]  /*0f40*/  ISETP.NE.U32.AND P0, PT, RZ, UR4, PT ;  /* 0x00000004ff007c0c */ /* 0x000fc8000bf05070 */
[----:B------:R-:W-:-:S13]  /*0f50*/  ISETP.NE.AND.EX P0, PT, RZ, UR5, PT, P0 ;  /* 0x00000005ff007c0c */ /* 0x000fda000bf05300 */
[----:B------:R-:W-:Y:S05]  /*0f60*/  @!P0 BRA `(.L_x_11) ;  /* 0x00000000001c8947 */ /* 0x000fea0003800000 */
[----:B------:R-:W0:Y:S02]  /*0f70*/  LDC.64 R4, c[0x0][0x598] ;  /* 0x00016600ff047b82 */ /* 0x000e240000000a00 */
[----:B0-----:R-:W2:Y:S02]  /*0f80*/  LDG.E.64 R4, desc[UR36][R4.64] ;  /* 0x0000002404047981 */ /* 0x001ea4000c1e1b00 */
[----:B--2---:R-:W-:-:S04]  /*0f90*/  ISETP.NE.U32.AND P0, PT, R4, RZ, PT ;  /* 0x000000ff0400720c */ /* 0x004fc80003f05070 */
[----:B------:R-:W-:-:S13]  /*0fa0*/  ISETP.NE.AND.EX P0, PT, R5, RZ, PT, P0 ;  /* 0x000000ff0500720c */ /* 0x000fda0003f05300 */
[----:B------:R-:W-:Y:S05]  /*0fb0*/  @!P0 BRA `(.L_x_11) ;  /* 0x0000000000088947 */ /* 0x000fea0003800000 */
[----:B------:R0:W5:Y:S01]  /*0fc0*/  LD.E R23, desc[UR36][R4.64] ;  /* 0x0000002404177980 */ /* 0x000162000c101900 */
[----:B------:R-:W-:Y:S05]  /*0fd0*/  BRA `(.L_x_12) ;  /* 0x0000000000247947 */ /* 0x000fea0003800000 */
.L_x_11:
[----:B------:R-:W-:Y:S02]  /*0fe0*/  ULDC.64 UR4, c[0x0][0x588] ;  /* 0x0001620000047ab9 */ /* 0x000fe40000000a00 */
[----:B------:R-:W-:-:S04]  /*0ff0*/  ISETP.NE.U32.AND P0, PT, RZ, UR4, PT ;  /* 0x00000004ff007c0c */ /* 0x000fc8000bf05070 */
[----:B------:R-:W-:-:S13]  /*1000*/  ISETP.NE.AND.EX P0, PT, RZ, UR5, PT, P0 ;  /* 0x00000005ff007c0c */ /* 0x000fda000bf05300 */
[----:B------:R-:W-:Y:S05]  /*1010*/  @!P0 BRA `(.L_x_13) ;  /* 0x00000000000c8947 */ /* 0x000fea0003800000 */
[----:B------:R-:W0:Y:S02]  /*1020*/  LDC.64 R4, c[0x0][0x588] ;  /* 0x00016200ff047b82 */ /* 0x000e240000000a00 */
[----:B0-----:R1:W5:Y:S01]  /*1030*/  LDG.E R23, desc[UR36][R4.64] ;  /* 0x0000002404177981 */ /* 0x001362000c1e1900 */
[----:B------:R-:W-:Y:S05]  /*1040*/  BRA `(.L_x_12) ;  /* 0x0000000000087947 */ /* 0x000fea0003800000 */
.L_x_13:
[----:B------:R-:W-:Y:S02]  /*1050*/  ULDC UR4, c[0x0][0x580] ;  /* 0x0001600000047ab9 */ /* 0x000fe40000000800 */
[----:B------:R-:W-:-:S07]  /*1060*/  IMAD.U32 R23, RZ, RZ, UR4 ;  /* 0x00000004ff177e24 */ /* 0x000fce000f8e00ff */
.L_x_12:
[----:B------:R-:W-:Y:S02]  /*1070*/  ULDC.64 UR4, c[0x0][0x5a0] ;  /* 0x0001680000047ab9 */ /* 0x000fe40000000a00 */
[----:B------:R-:W-:-:S04]  /*1080*/  ISETP.NE.U32.AND P0, PT, RZ, UR4, PT ;  /* 0x00000004ff007c0c */ /* 0x000fc8000bf05070 */
[----:B------:R-:W-:-:S13]  /*1090*/  ISETP.NE.AND.EX P0, PT, RZ, UR5, PT, P0 ;  /* 0x00000005ff007c0c */ /* 0x000fda000bf05300 */
[----:B------:R-:W-:Y:S05]  /*10a0*/  @!P0 BRA `(.L_x_14) ;  /* 0x00000000001c8947 */ /* 0x000fea0003800000 */
[----:B01----:R-:W0:Y:S02]  /*10b0*/  LDC.64 R4, c[0x0][0x5a0] ;  /* 0x00016800ff047b82 */ /* 0x003e240000000a00 */
[----:B0-----:R-:W2:Y:S02]  /*10c0*/  LDG.E.64 R4, desc[UR36][R4.64] ;  /* 0x0000002404047981 */ /* 0x001ea4000c1e1b00 */
[----:B--2---:R-:W-:-:S04]  /*10d0*/  ISETP.NE.U32.AND P0, PT, R4, RZ, PT ;  /* 0x000000ff0400720c */ /* 0x004fc80003f05070 */
[----:B------:R-:W-:-:S13]  /*10e0*/  ISETP.NE.AND.EX P0, PT, R5, RZ, PT, P0 ;  /* 0x000000ff0500720c */ /* 0x000fda0003f05300 */
[----:B------:R-:W-:Y:S05]  /*10f0*/  @!P0 BRA `(.L_x_14) ;  /* 0x0000000000088947 */ /* 0x000fea0003800000 */
[----:B------:R0:W5:Y:S01]  /*1100*/  LD.E R90, desc[UR36][R4.64] ;  /* 0x00000024045a7980 */ /* 0x000162000c101900 */
[----:B------:R-:W-:Y:S05]  /*1110*/  BRA `(.L_x_15) ;  /* 0x0000000000247947 */ /* 0x000fea0003800000 */
.L_x_14:
[----:B------:R-:W-:Y:S02]  /*1120*/  ULDC.64 UR4, c[0x0][0x590] ;  /* 0x0001640000047ab9 */ /* 0x000fe40000000a00 */
[----:B------:R-:W-:-:S04]  /*1130*/  ISETP.NE.U32.AND P0, PT, RZ, UR4, PT ;  /* 0x00000004ff007c0c */ /* 0x000fc8000bf05070 */
[----:B------:R-:W-:-:S13]  /*1140*/  ISETP.NE.AND.EX P0, PT, RZ, UR5, PT, P0 ;  /* 0x00000005ff007c0c */ /* 0x000fda000bf05300 */
[----:B------:R-:W-:Y:S05]  /*1150*/  @!P0 BRA `(.L_x_16) ;  /* 0x00000000000c8947 */ /* 0x000fea0003800000 */
[----:B------:R-:W2:Y:S02]  /*1160*/  LDC.64 R90, c[0x0][0x590] ;  /* 0x00016400ff5a7b82 */ /* 0x000ea40000000a00 */
[----:B--2---:R2:W5:Y:S01]  /*1170*/  LDG.E R90, desc[UR36][R90.64] ;  /* 0x000000245a5a7981 */ /* 0x004562000c1e1900 */
[----:B------:R-:W-:Y:S05]  /*1180*/  BRA `(.L_x_15) ;  /* 0x0000000000087947 */ /* 0x000fea0003800000 */
.L_x_16:
[----:B------:R-:W-:Y:S02]  /*1190*/  ULDC UR4, c[0x0][0x584] ;  /* 0x0001610000047ab9 */ /* 0x000fe40000000800 */
[----:B------:R-:W-:-:S07]  /*11a0*/  IMAD.U32 R90, RZ, RZ, UR4 ;  /* 0x00000004ff5a7e24 */ /* 0x000fce000f8e00ff */
.L_x_15:
[----:B------:R-:W-:-:S13]  /*11b0*/  LOP3.LUT P0, RZ, R3, 0xff, RZ, 0xc0, !PT ;  /* 0x000000ff03ff7812 */ /* 0x000fda000780c0ff */
[----:B------:R-:W-:Y:S05]  /*11c0*/  @!P0 EXIT ;  /* 0x000000000000894d */ /* 0x000fea0003800000 */
[----:B------:R-:W3:Y:S01]  /*11d0*/  LDC R93, c[0x0][0x658] ;  /* 0x00019600ff5d7b82 */ /* 0x000ee20000000800 */
[----:B------:R-:W-:Y:S01]  /*11e0*/  LOP3.LUT R7, R7, 0x1, RZ, 0xc0, !PT ;  /* 0x0000000107077812 */ /* 0x000fe200078ec0ff */
[----:B------:R-:W-:Y:S01]  /*11f0*/  ULDC.64 UR6, c[0x0][0x288] ;  /* 0x0000a20000067ab9 */ /* 0x000fe20000000a00 */
[----:B------:R-:W-:Y:S01]  /*1200*/  SHF.R.U32.HI R3, RZ, 0x2, R95 ;  /* 0x00000002ff037819 */ /* 0x000fe2000001165f */
[----:B------:R-:W-:Y:S01]  /*1210*/  UIADD3 UR4, UR7, 0x3f, URZ ;  /* 0x0000003f07047890 */ /* 0x000fe2000fffe03f */
[----:B------:R-:W-:Y:S01]  /*1220*/  SHF.R.U32.HI R0, RZ, 0x1, R0 ;  /* 0x00000001ff007819 */ /* 0x000fe20000011600 */
[----:B------:R-:W-:Y:S01]  /*1230*/  IMAD.SHL.U32 R88, R7, 0x40, RZ ;  /* 0x0000004007587824 */ /* 0x000fe200078e00ff */
[----:B------:R-:W-:Y:S01]  /*1240*/  LOP3.LUT R3, R3, 0x7, RZ, 0xc0, !PT ;  /* 0x0000000703037812 */ /* 0x000fe200078ec0ff */
[----:B------:R-:W4:Y:S01]  /*1250*/  LDC.64 R8, c[0x0][0x5c8] ;  /* 0x00017200ff087b82 */ /* 0x000f220000000a00 */
[----:B------:R-:W-:Y:S01]  /*1260*/  USHF.R.S32.HI UR5, URZ, 0x1f, UR4 ;  /* 0x0000001f3f057899 */ /* 0x000fe20008011404 */
[----:B------:R-:W-:Y:S01]  /*1270*/  LOP3.LUT R0, R0, 0x30, RZ, 0xc0, !PT ;  /* 0x0000003000007812 */ /* 0x000fe200078ec0ff */
[----:B------:R-:W-:Y:S01]  /*1280*/  IMAD.MOV.U32 R6, RZ, RZ, 0x1 ;  /* 0x00000001ff067424 */ /* 0x000fe200078e00ff */
[--C-:B------:R-:W-:Y:S01]  /*1290*/  LOP3.LUT R88, R88, 0x40, R3.reuse, 0xe2, !PT ;  /* 0x0000004058587812 */ /* 0x100fe200078ee203 */
[----:B------:R-:W-:Y:S01]  /*12a0*/  ULEA.HI UR5, UR5, UR4, URZ, 0x6 ;  /* 0x0000000405057291 */ /* 0x000fe2000f8f303f */
[-C--:B01----:R-:W-:Y:S01]  /*12b0*/  IADD3 R4, RZ, -R0.reuse, -R3 ;  /* 0x80000000ff047210 */ /* 0x083fe20007ffe803 */
[----:B------:R-:W-:Y:S01]  /*12c0*/  IMAD.U32 R5, RZ, RZ, UR6 ;  /* 0x00000006ff057e24 */ /* 0x000fe2000f8e00ff */
[----:B------:R-:W0:Y:S01]  /*12d0*/  LDC R97, c[0x0][0x600] ;  /* 0x00018000ff617b82 */ /* 0x000e220000000800 */
[----:B------:R-:W-:Y:S01]  /*12e0*/  LOP3.LUT R88, R88, R0, RZ, 0xfc, !PT ;  /* 0x0000000058587212 */ /* 0x000fe200078efcff */
[----:B------:R-:W-:Y:S01]  /*12f0*/  IMAD.MOV.U32 R0, RZ, RZ, -0x1 ;  /* 0xffffffffff007424 */ /* 0x000fe200078e00ff */
[----:B------:R-:W-:Y:S01]  /*1300*/  USHF.R.S32.HI UR43, URZ, 0x6, UR5 ;  /* 0x000000063f2b7899 */ /* 0x000fe20008011405 */
[----:B------:R-:W-:Y:S01]  /*1310*/  LOP3.LUT R94, R95, 0x3, RZ, 0xc0, !PT ;  /* 0x000000035f5e7812 */ /* 0x000fe200078ec0ff */
[----:B------:R-:W-:Y:S01]  /*1320*/  IMAD R4, R7, -0x40, R4 ;  /* 0xffffffc007047824 */ /* 0x000fe200078e0204 */
[C---:B------:R-:W-:Y:S01]  /*1330*/  LOP3.LUT R96, R95.reuse, 0x80, RZ, 0xc0, !PT ;  /* 0x000000805f607812 */ /* 0x040fe200078ec0ff */
[----:B------:R-:W-:Y:S01]  /*1340*/  UISETP.LT.AND UP0, UPT, UR43, 0x1, UPT ;  /* 0x000000012b00788c */ /* 0x000fe2000bf01270 */
[-C--:B---3--:R-:W-:Y:S01]  /*1350*/  SHF.L.U32 R0, R0, R93.reuse, RZ ;  /* 0x0000005d00007219 */ /* 0x088fe200000006ff */
[----:B------:R-:W-:Y:S01]  /*1360*/  ULDC UR4, c[0x0][0x284] ;  /* 0x0000a10000047ab9 */ /* 0x000fe20000000800 */
[----:B------:R-:W-:Y:S01]  /*1370*/  IMAD R94, R94, -0x2, R5 ;  /* 0xfffffffe5e5e7824 */ /* 0x000fe200078e0205 */
[----:B------:R-:W-:Y:S01]  /*1380*/  USEL UR44, UR43, 0x1, UP0 ;  /* 0x000000012b2c7887 */ /* 0x000fe20008000000 */
[----:B------:R-:W-:Y:S01]  /*1390*/  SHF.L.U32 R93, R6, R93, RZ ;  /* 0x0000005d065d7219 */ /* 0x000fe200000006ff */
[----:B------:R-:W-:Y:S01]  /*13a0*/  IMAD.SHL.U32 R95, R95, 0x2, RZ ;  /* 0x000000025f5f7824 */ /* 0x000fe200078e00ff */
[----:B------:R-:W-:Y:S01]  /*13b0*/  LOP3.LUT R102, R18, 0x1, RZ, 0xfc, !PT ;  /* 0x0000000112667812 */ /* 0x000fe200078efcff */
[----:B------:R-:W-:Y:S01]  /*13c0*/  VIADD R99, R4, UR4 ;  /* 0x0000000404637c36 */ /* 0x000fe20008000000 */
[C---:B----4-:R-:W-:Y:S01]  /*13d0*/  SHF.L.U64.HI R92, R8.reuse, 0x3, R9 ;  /* 0x00000003085c7819 */ /* 0x050fe20000010209 */
[----:B--2---:R-:W-:Y:S01]  /*13e0*/  IMAD.SHL.U32 R91, R8, 0x8, RZ ;  /* 0x00000008085b7824 */ /* 0x004fe200078e00ff */
[----:B------:R-:W-:Y:S01]  /*13f0*/  SHF.R.U32.HI R96, RZ, 0x7, R96 ;  /* 0x00000007ff607819 */ /* 0x000fe20000011660 */
[----:B------:R-:W-:Y:S01]  /*1400*/  IMAD.MOV.U32 R89, RZ, RZ, RZ ;  /* 0x000000ffff597224 */ /* 0x000fe200078e00ff */
[----:B------:R-:W-:Y:S01]  /*1410*/  LOP3.LUT R98, RZ, R0, RZ, 0x33, !PT ;  /* 0x00000000ff627212 */ /* 0x000fe200078e33ff */
[----:B------:R-:W-:Y:S01]  /*1420*/  UIADD3 UR44, UR43, -UR44, URZ ;  /* 0x8000002c2b2c7290 */ /* 0x000fe2000fffe03f */
[----:B------:R-:W-:Y:S01]  /*1430*/  UMOV UR40, URZ ;  /* 0x0000003f00287c82 */ /* 0x000fe20008000000 */
[----:B0-----:R-:W-:Y:S01]  /*1440*/  VIADD R97, R97, 0xffffffff ;  /* 0xffffffff61617836 */ /* 0x001fe20000000000 */
[----:B------:R-:W-:-:S09]  /*1450*/  UMOV UR42, URZ ;  /* 0x0000003f002a7c82 */ /* 0x000fd20008000000 */
.L_x_162:
[----:B0-----:R-:W0:Y:S01]  /*1460*/  SHFL.IDX PT, R0, R96, RZ, 0x1f ;  /* 0x00001fff60007589 */ /* 0x001e2200000e0000 */
[----:B-1----:R-:W1:Y:S01]  /*1470*/  S2UR UR7, SR_CgaCtaId ;  /* 0x00000000000779c3 */ /* 0x002e620000008800 */
[----:B------:R-:W-:Y:S01]  /*1480*/  UMOV UR6, 0x400 ;  /* 0x0000040000067882 */ /* 0x000fe20000000000 */
[----:B0-----:R-:W-:Y:S01]  /*1490*/  R2UR UR4, R0 ;  /* 0x00000000000472ca */ /* 0x001fe200000e0000 */
[----:B-1----:R-:W-:-:S12]  /*14a0*/  ULEA UR6, UR7, UR6, 0x18 ;  /* 0x0000000607067291 */ /* 0x002fd8000f8ec03f */
[----:B------:R-:W-:-:S04]  /*14b0*/  ULEA.HI UR5, UR4, UR4, URZ, 0x1 ;  /* 0x0000000404057291 */ /* 0x000fc8000f8f083f */
[----:B------:R-:W-:-:S04]  /*14c0*/  ULOP3.LUT UR5, UR5, 0x7fffe, URZ, 0xc0, !UPT ;  /* 0x0007fffe05057892 */ /* 0x000fc8000f8ec03f */
[----:B------:R-:W-:-:S03]  /*14d0*/  UIADD3 UR5, UR4, -UR5, URZ ;  /* 0x8000000504057290 */ /* 0x000fc6000fffe03f */
[----:B------:R-:W-:Y:S01]  /*14e0*/  ULDC UR4, c[0x0][0x28c] ;  /* 0x0000a30000047ab9 */ /* 0x000fe20000000800 */
[----:B------:R-:W-:Y:S01]  /*14f0*/  ULEA UR5, UR5, UR6, 0xd ;  /* 0x0000000605057291 */ /* 0x000fe2000f8e683f */
[----:B------:R-:W-:-:S03]  /*1500*/  ISETP.LT.AND P0, PT, RZ, UR4, PT ;  /* 0x00000004ff007c0c */ /* 0x000fc6000bf01270 */
[----:B------:R-:W-:-:S04]  /*1510*/  UIADD3 UR5, UR5, 0x100, URZ ;  /* 0x0000010005057890 */ /* 0x000fc8000fffe03f */
[----:B------:R-:W-:-:S04]  /*1520*/  USHF.R.U32.HI UR5, URZ, 0x4, UR5 ;  /* 0x000000043f057899 */ /* 0x000fc80008011605 */
[----:B------:R-:W-:-:S04]  /*1530*/  ULOP3.LUT UR5, UR5, 0x3fff, URZ, 0xc0, !UPT ;  /* 0x00003fff05057892 */ /* 0x000fc8000f8ec03f */
[----:B------:R-:W-:Y:S01]  /*1540*/  ULOP3.LUT UR45, UR5, 0x10000, URZ, 0xfc, !UPT ;  /* 0x00010000052d7892 */ /* 0x000fe2000f8efc3f */
[----:B---345:R-:W-:Y:S11]  /*1550*/  @P0 BRA `(.L_x_17) ;  /* 0x0000000000400947 */ /* 0x038ff60003800000 */
[----:B------:R-:W-:Y:S01]  /*1560*/  MOV R0, 0x0 ;  /* 0x0000000000007802 */ /* 0x000fe20000000f00 */
[----:B------:R-:W-:Y:S01]  /*1570*/  ULDC.64 UR4, c[0x4][0x68] ;  /* 0x01001a0000047ab9 */ /* 0x000fe20000000a00 */
[----:B------:R-:W-:Y:S01]  /*1580*/  ULDC.64 UR6, c[0x4][0x8] ;  /* 0x0100020000067ab9 */ /* 0x000fe20000000a00 */
[----:B------:R-:W-:Y:S01]  /*1590*/  IMAD.U32 R4, RZ, RZ, UR4 ;  /* 0x00000004ff047e24 */ /* 0x000fe2000f8e00ff */
[----:B------:R0:W1:Y:S01]  /*15a0*/  LDC.64 R14, c[0x4][R0] ;  /* 0x01000000000e7b82 */ /* 0x0000620000000a00 */
[----:B------:R-:W-:Y:S01]  /*15b0*/  IMAD.U32 R5, RZ, RZ, UR5 ;  /* 0x00000005ff057e24 */ /* 0x000fe2000f8e00ff */
[----:B------:R-:W-:Y:S01]  /*15c0*/  ULDC.64 UR4, c[0x4][0x70] ;  /* 0x01001c0000047ab9 */ /* 0x000fe20000000a00 */
[----:B------:R-:W-:Y:S02]  /*15d0*/  IMAD.U32 R10, RZ, RZ, UR6 ;  /* 0x00000006ff0a7e24 */ /* 0x000fe4000f8e00ff */
[----:B------:R-:W-:Y:S02]  /*15e0*/  IMAD.U32 R6, RZ, RZ, UR4 ;  /* 0x00000004ff067e24 */ /* 0x000fe4000f8e00ff */
[----:B------:R-:W-:-:S02]  /*15f0*/  IMAD.U32 R7, RZ, RZ, UR5 ;  /* 0x00000005ff077e24 */ /* 0x000fc4000f8e00ff */
[----:B------:R-:W-:Y:S02]  /*1600*/  IMAD.U32 R11, RZ, RZ, UR7 ;  /* 0x00000007ff0b7e24 */ /* 0x000fe4000f8e00ff */
[----:B------:R-:W-:Y:S02]  /*1610*/  IMAD.MOV.U32 R8, RZ, RZ, 0x1e1 ;  /* 0x000001e1ff087424 */ /* 0x000fe400078e00ff */
[----:B------:R-:W-:Y:S02]  /*1620*/  IMAD.MOV.U32 R12, RZ, RZ, 0x1 ;  /* 0x00000001ff0c7424 */ /* 0x000fe400078e00ff */
[----:B0-----:R-:W-:-:S07]  /*1630*/  IMAD.MOV.U32 R13, RZ, RZ, RZ ;  /* 0x000000ffff0d7224 */ /* 0x001fce00078e00ff */
[----:B------:R-:W-:-:S07]  /*1640*/  LEPC R20, `(.L_x_17) ;  /* 0x000000001014794e */ /* 0x000fce0000000000 */
[----:B-1---5:R-:W-:Y:S05]  /*1650*/  CALL.ABS.NOINC R14 ;  /* 0x000000000e007343 */ /* 0x022fea0003c00000 */
.L_x_17:
[----:B------:R-:W-:-:S13]  /*1660*/  ISETP.NE.AND P0, PT, R102, 0x3, PT ;  /* 0x000000036600780c */ /* 0x000fda0003f05270 */
[----:B------:R-:W-:Y:S05]  /*1670*/  @!P0 BRA `(.L_x_18) ;  /* 0x0000000000048947 */ /* 0x000fea0003800000 */
[----:B------:R-:W-:Y:S01]  /*1680*/  BPT.TRAP 0x1 ;  /* 0x000000040000795c */ /* 0x000fe20000300000 */
.L_x_18:
[----:B------:R-:W0:Y:S01]  /*1690*/  S2UR UR5, SR_CgaCtaId ;  /* 0x00000000000579c3 */ /* 0x000e220000008800 */
[----:B------:R-:W-:Y:S01]  /*16a0*/  UMOV UR4, 0x400 ;  /* 0x0000040000047882 */ /* 0x000fe20000000000 */
[----:B------:R-:W-:Y:S02]  /*16b0*/  IMAD.U32 R0, RZ, RZ, UR40 ;  /* 0x00000028ff007e24 */ /* 0x000fe4000f8e00ff */
[----:B------:R-:W-:-:S03]  /*16c0*/  IMAD.U32 R3, RZ, RZ, UR42 ;  /* 0x0000002aff037e24 */ /* 0x000fc6000f8e00ff */
[----:B------:R-:W-:Y:S01]  /*16d0*/  SHF.L.U32 R0, R0, 0x1f, RZ ;  /* 0x0000001f00007819 */ /* 0x000fe200000006ff */
[----:B0-----:R-:W-:-:S06]  /*16e0*/  ULEA UR4, UR5, UR4, 0x18 ;  /* 0x0000000405047291 */ /* 0x001fcc000f8ec03f */
[----:B------:R-:W-:-:S04]  /*16f0*/  IMAD.U32 R6, RZ, RZ, UR4 ;  /* 0x00000004ff067e24 */ /* 0x000fc8000f8e00ff */
[----:B------:R-:W-:-:S04]  /*1700*/  IMAD R3, R3, 0x8, R6 ;  /* 0x0000000803037824 */ /* 0x000fc800078e0206 */
[----:B------:R0:W1:Y:S01]  /*1710*/  SYNCS.PHASECHK.TRANS64.TRYWAIT P1, [R3+URZ], R0 ;  /* 0x00000000030075a7 */ /* 0x000062000802017f */
[----:B------:R-:W-:Y:S05]  /*1720*/  @!P0 BRA `(.L_x_19) ;  /* 0x0000000000048947 */ /* 0x000fea0003800000 */
[----:B------:R-:W-:Y:S01]  /*1730*/  BPT.TRAP 0x1 ;  /* 0x000000040000795c */ /* 0x000fe20000300000 */
.L_x_19:
[----:B------:R-:W-:-:S05]  /*1740*/  IMAD.U32 R4, RZ, RZ, UR44 ;  /* 0x0000002cff047e24 */ /* 0x000fca000f8e00ff */
[----:B------:R-:W-:Y:S01]  /*1750*/  ISETP.GE.AND P2, PT, R4, 0x1, PT ;  /* 0x000000010400780c */ /* 0x000fe20003f46270 */
[----:B-1----:R-:W-:-:S12]  /*1760*/  @P1 BRA `(.L_x_20) ;  /* 0x0000000000081947 */ /* 0x002fd80003800000 */
[----:B------:R-:W1:Y:S02]  /*1770*/  SYNCS.PHASECHK.TRANS64.TRYWAIT P1, [R3+URZ], R0 ;  /* 0x00000000030075a7 */ /* 0x000e64000802017f */
[----:B-1----:R-:W-:Y:S05]  /*1780*/  @!P1 BRA `(.L_x_21) ;  /* 0x0000006800949947 */ /* 0x002fea0003800000 */
.L_x_20:
[----:B------:R-:W-:Y:S05]  /*1790*/  WARPSYNC.ALL ;  /* 0x0000000000007948 */ /* 0x000fea0003800000 */
[----:B------:R-:W-:Y:S01]  /*17a0*/  R2UR UR4, R6 ;  /* 0x00000000060472ca */ /* 0x000fe200000e0000 */
[----:B------:R-:W-:Y:S01]  /*17b0*/  ULEA UR5, UR42, UR45, 0xb ;  /* 0x0000002d2a057291 */ /* 0x000fe2000f8e583f */
[----:B------:R-:W-:Y:S01]  /*17c0*/  WARPGROUP.ARRIVE ;  /* 0x00000000000079c5 */ /* 0x000fe20000000000 */
[----:B------:R-:W-:Y:S01]  /*17d0*/  UMOV UR9, 0x40000040 ;  /* 0x4000004000097882 */ /* 0x000fe20000000000 */
[----:B------:R-:W-:-:S04]  /*17e0*/  UMOV UR11, 0x40000040 ;  /* 0x40000040000b7882 */ /* 0x000fc80000000000 */
[----:B------:R-:W-:-:S05]  /*17f0*/  UMOV UR8, UR5 ;  /* 0x0000000500087c82 */ /* 0x000fca0008000000 */
[----:B------:R-:W-:-:S04]  /*1800*/  UIADD3 UR4, UR4, 0x18100, URZ ;  /* 0x0001810004047890 */ /* 0x000fc8000fffe03f */
[----:B------:R-:W-:-:S04]  /*1810*/  USHF.R.U32.HI UR4, URZ, 0x4, UR4 ;  /* 0x000000043f047899 */ /* 0x000fc80008011604 */
[----:B------:R-:W-:-:S04]  /*1820*/  ULOP3.LUT UR4, UR4, 0x3fff, URZ, 0xc0, !UPT ;  /* 0x00003fff04047892 */ /* 0x000fc8000f8ec03f */
[----:B------:R-:W-:-:S04]  /*1830*/  ULOP3.LUT UR4, UR4, 0x10000, URZ, 0xfc, !UPT ;  /* 0x0001000004047892 */ /* 0x000fc8000f8efc3f */
[----:B------:R-:W-:-:S07]  /*1840*/  ULEA UR6, UR42, UR4, 0xb ;  /* 0x000000042a067291 */ /* 0x000fce000f8e583f */
[----:B------:R-:W-:Y:S02]  /*1850*/  UMOV UR10, UR6 ;  /* 0x00000006000a7c82 */ /* 0x000fe40008000000 */
[----:B------:R-:W-:Y:S01]  /*1860*/  HGMMA.64x128x8.F32.TF32 R24, gdesc[UR8], RZ, !UPT, gsb0 ;  /* 0x05e00000081879f0 */ /* 0x000fe2000c0028ff */
[----:B------:R-:W-:Y:S02]  /*1870*/  UIADD3 UR8, UR5, 0x2, URZ ;  /* 0x0000000205087890 */ /* 0x000fe4000fffe03f */
[----:B------:R-:W-:Y:S01]  /*1880*/  UIADD3 UR10, UR6, 0x2, URZ ;  /* 0x00000002060a7890 */ /* 0x000fe2000fffe03f */
[----:B------:R-:W-:Y:S01]  /*1890*/  UMOV UR9, 0x40000040 ;  /* 0x4000004000097882 */ /* 0x000fe20000000000 */
[----:B------:R-:W-:Y:S01]  /*18a0*/  UMOV UR11, 0x40000040 ;  /* 0x40000040000b7882 */ /* 0x000fe20000000000 */
[----:B------:R-:W-:Y:S02]  /*18b0*/  WARPGROUP.DEPBAR.LE gsb0, 0x0 ;  /* 0x00008000000079c5 */ /* 0x000fe40000010000 */
[----:B------:R-:W-:-:S06]  /*18c0*/  WARPGROUP.ARRIVE ;  /* 0x00000000000079c5 */ /* 0x000fcc0000000000 */
[----:B------:R-:W-:Y:S01]  /*18d0*/  HGMMA.64x128x8.F32.TF32 R24, gdesc[UR8], R24, gsb0 ;  /* 0x05e00000081879f0 */ /* 0x000fe20008002818 */
        /* <DEDUP_REMOVED lines=41> */
[----:B------:R-:W-:Y:S03]  /*1b70*/  HGMMA.64x128x8.F32.TF32 R24, gdesc[UR8], R24, gsb0 ;  /* 0x05e00000081879f0 */ /* 0x000fe60008002818 */
[----:B------:R-:W-:Y:S02]  /*1b80*/  WARPGROUP.DEPBAR.LE gsb0, 0x0 ;  /* 0x00008000000079c5 */ /* 0x000fe40000010000 */
[----:B------:R-:W-:Y:S05]  /*1b90*/  @!P2 BRA `(.L_x_22) ;  /* 0x000000040098a947 */ /* 0x000fea0003800000 */
[----:B------:R-:W-:Y:S01]  /*1ba0*/  UIADD3 UR5, UR42, 0x1, URZ ;  /* 0x000000012a057890 */ /* 0x000fe2000fffe03f */
[----:B01----:R-:W-:Y:S02]  /*1bb0*/  IMAD.U32 R0, RZ, RZ, UR44 ;  /* 0x0000002cff007e24 */ /* 0x003fe4000f8e00ff */
[----:B------:R-:W-:Y:S01]  /*1bc0*/  IMAD.U32 R3, RZ, RZ, UR42 ;  /* 0x0000002aff037e24 */ /* 0x000fe2000f8e00ff */
[----:B------:R-:W-:-:S04]  /*1bd0*/  UISETP.NE.AND UP0, UPT, UR5, 0x3, UPT ;  /* 0x000000030500788c */ /* 0x000fc8000bf05270 */
[----:B------:R-:W-:Y:S02]  /*1be0*/  USEL UR6, URZ, 0x1, UP0 ;  /* 0x000000013f067887 */ /* 0x000fe40008000000 */
[----:B------:R-:W-:Y:S02]  /*1bf0*/  USEL UR5, UR5, URZ, UP0 ;  /* 0x0000003f05057287 */ /* 0x000fe40008000000 */
[----:B------:R-:W-:-:S06]  /*1c00*/  ULOP3.LUT UR6, UR40, UR6, URZ, 0x3c, !UPT ;  /* 0x0000000628067292 */ /* 0x000fcc000f8e3c3f */
[----:B------:R-:W-:-:S07]  /*1c10*/  IMAD.U32 R7, RZ, RZ, UR6 ;  /* 0x00000006ff077e24 */ /* 0x000fce000f8e00ff */
.L_x_29:
[----:B------:R-:W-:Y:S05]  /*1c20*/  @!P0 BRA `(.L_x_23) ;  /* 0x0000000000048947 */ /* 0x000fea0003800000 */
[----:B------:R-:W-:Y:S01]  /*1c30*/  BPT.TRAP 0x1 ;  /* 0x000000040000795c */ /* 0x000fe20000300000 */
.L_x_23:
[----:B------:R-:W0:Y:S01]  /*1c40*/  S2UR UR7, SR_CgaCtaId ;  /* 0x00000000000779c3 */ /* 0x000e220000008800 */
[----:B------:R-:W-:Y:S01]  /*1c50*/  UMOV UR6, 0x400 ;  /* 0x0000040000067882 */ /* 0x000fe20000000000 */
[----:B------:R-:W-:Y:S01]  /*1c60*/  IMAD.U32 R5, RZ, RZ, UR5 ;  /* 0x00000005ff057e24 */ /* 0x000fe2000f8e00ff */
[----:B------:R-:W-:Y:S01]  /*1c70*/  SHF.L.U32 R4, R7, 0x1f, RZ ;  /* 0x0000001f07047819 */ /* 0x000fe200000006ff */
[----:B0-----:R-:W-:-:S06]  /*1c80*/  ULEA UR6, UR7, UR6, 0x18 ;  /* 0x0000000607067291 */ /* 0x001fcc000f8ec03f */
[----:B------:R-:W-:-:S04]  /*1c90*/  IMAD.U32 R6, RZ, RZ, UR6 ;  /* 0x00000006ff067e24 */ /* 0x000fc8000f8e00ff */
[----:B------:R-:W-:-:S04]  /*1ca0*/  IMAD R5, R5, 0x8, R6 ;  /* 0x0000000805057824 */ /* 0x000fc800078e0206 */
[----:B------:R0:W1:Y:S01]  /*1cb0*/  SYNCS.PHASECHK.TRANS64.TRYWAIT P1, [R5+URZ], R4 ;  /* 0x00000004050075a7 */ /* 0x000062000802017f */
[----:B------:R-:W-:Y:S05]  /*1cc0*/  @!P0 BRA `(.L_x_24) ;  /* 0x0000000000048947 */ /* 0x000fea0003800000 */
[----:B------:R-:W-:Y:S01]  /*1cd0*/  BPT.TRAP 0x1 ;  /* 0x000000040000795c */ /* 0x000fe20000300000 */
.L_x_24:
[----:B-1----:R-:W-:Y:S05]  /*1ce0*/  @P1 BRA `(.L_x_25) ;  /* 0x0000000000081947 */ /* 0x002fea0003800000 */
[----:B------:R-:W1:Y:S02]  /*1cf0*/  SYNCS.PHASECHK.TRANS64.TRYWAIT P1, [R5+URZ], R4 ;  /* 0x00000004050075a7 */ /* 0x000e64000802017f */
[----:B-1----:R-:W-:Y:S05]  /*1d00*/  @!P1 BRA `(.L_x_26) ;  /* 0x0000006400489947 */ /* 0x002fea0003800000 */
.L_x_25:
[----:B------:R-:W-:Y:S01]  /*1d10*/  ULEA UR6, UR5, UR45, 0xb ;  /* 0x0000002d05067291 */ /* 0x000fe2000f8e583f */
[----:B------:R-:W-:Y:S01]  /*1d20*/  WARPGROUP.ARRIVE ;  /* 0x00000000000079c5 */ /* 0x000fe20000000000 */
[----:B------:R-:W-:Y:S01]  /*1d30*/  ULEA UR7, UR5, UR4, 0xb ;  /* 0x0000000405077291 */ /* 0x000fe2000f8e583f */
[----:B------:R-:W-:Y:S01]  /*1d40*/  UMOV UR9, 0x40000040 ;  /* 0x4000004000097882 */ /* 0x000fe20000000000 */
[----:B------:R-:W-:-:S03]  /*1d50*/  UMOV UR11, 0x40000040 ;  /* 0x40000040000b7882 */ /* 0x000fc60000000000 */
[----:B------:R-:W-:Y:S02]  /*1d60*/  UMOV UR8, UR6 ;  /* 0x0000000600087c82 */ /* 0x000fe40008000000 */
[----:B------:R-:W-:Y:S02]  /*1d70*/  UMOV UR10, UR7 ;  /* 0x00000007000a7c82 */ /* 0x000fe40008000000 */
[----:B------:R-:W-:Y:S01]  /*1d80*/  HGMMA.64x128x8.F32.TF32 R24, gdesc[UR8], R24, gsb0 ;  /* 0x05e00000081879f0 */ /* 0x000fe20008002818 */
[----:B------:R-:W-:Y:S02]  /*1d90*/  UIADD3 UR8, UR6, 0x2, URZ ;  /* 0x0000000206087890 */ /* 0x000fe4000fffe03f */
[----:B------:R-:W-:Y:S01]  /*1da0*/  UIADD3 UR10, UR7, 0x2, URZ ;  /* 0x00000002070a7890 */ /* 0x000fe2000fffe03f */
[----:B------:R-:W-:Y:S01]  /*1db0*/  UMOV UR9, 0x40000040 ;  /* 0x4000004000097882 */ /* 0x000fe20000000000 */
[----:B------:R-:W-:Y:S01]  /*1dc0*/  UMOV UR11, 0x40000040 ;  /* 0x40000040000b7882 */ /* 0x000fe20000000000 */
[----:B------:R-:W-:-:S02]  /*1dd0*/  WARPGROUP.DEPBAR.LE gsb0, 0x0 ;  /* 0x00008000000079c5 */ /* 0x000fc40000010000 */
        /* <DEDUP_REMOVED lines=46> */
[----:B------:R-:W-:Y:S01]  /*20c0*/  BPT.TRAP 0x1 ;  /* 0x000000040000795c */ /* 0x000fe20000300000 */
.L_x_27:
[----:B------:R-:W-:-:S13]  /*20d0*/  ISETP.NE.AND P1, PT, R22, RZ, PT ;  /* 0x000000ff1600720c */ /* 0x000fda0003f25270 */
[----:B01----:R-:W-:-:S04]  /*20e0*/  @P1 IMAD R4, R3, 0x8, R6 ;  /* 0x0000000803041824 */ /* 0x003fc800078e0206 */
[----:B------:R-:W-:-:S05]  /*20f0*/  @P1 VIADD R4, R4, 0x18 ;  /* 0x0000001804041836 */ /* 0x000fca0000000000 */
[----:B------:R-:W-:-:S04]  /*2100*/  @P1 PRMT R4, R19, 0x654, R4 ;  /* 0x0000065413041816 */ /* 0x000fc80000000004 */
[----:B------:R0:W-:Y:S01]  /*2110*/  @P1 SYNCS.ARRIVE.TRANS64.RED.A1T0 RZ, [R4+URZ], RZ ;  /* 0x000000ff04ff19a7 */ /* 0x0001e2000810043f */
[----:B------:R-:W-:-:S13]  /*2120*/  ISETP.GT.U32.AND P1, PT, R18, 0x1, PT ;  /* 0x000000011200780c */ /* 0x000fda0003f24070 */
[----:B0-----:R-:W-:Y:S05]  /*2130*/  @P1 BRA `(.L_x_28) ;  /* 0x0000000000041947 */ /* 0x001fea0003800000 */
[----:B------:R-:W-:Y:S01]  /*2140*/  BPT.TRAP 0x1 ;  /* 0x000000040000795c */ /* 0x000fe20000300000 */
.L_x_28:
[----:B------:R-:W-:Y:S01]  /*2150*/  UIADD3 UR5, UR5, 0x1, URZ ;  /* 0x0000000105057890 */ /* 0x000fe2000fffe03f */
[C---:B------:R-:W-:Y:S01]  /*2160*/  ISETP.GT.AND P2, PT, R0.reuse, 0x1, PT ;  /* 0x000000010000780c */ /* 0x040fe20003f44270 */
[----:B------:R-:W-:Y:S02]  /*2170*/  VIADD R3, R3, 0x1 ;  /* 0x0000000103037836 */ /* 0x000fe40000000000 */
[----:B------:R-:W-:Y:S01]  /*2180*/  UISETP.NE.AND UP0, UPT, UR5, 0x3, UPT ;  /* 0x000000030500788c */ /* 0x000fe2000bf05270 */
[----:B------:R-:W-:Y:S02]  /*2190*/  VIADD R0, R0, 0xffffffff ;  /* 0xffffffff00007836 */ /* 0x000fe40000000000 */
[C---:B------:R-:W-:Y:S01]  /*21a0*/  ISETP.NE.AND P1, PT, R3.reuse, 0x3, PT ;  /* 0x000000030300780c */ /* 0x040fe20003f25270 */
[----:B------:R-:W-:Y:S02]  /*21b0*/  USEL UR6, URZ, 0x1, UP0 ;  /* 0x000000013f067887 */ /* 0x000fe40008000000 */
[----:B------:R-:W-:Y:S01]  /*21c0*/  USEL UR5, UR5, URZ, UP0 ;  /* 0x0000003f05057287 */ /* 0x000fe20008000000 */
[----:B------:R-:W-:-:S03]  /*21d0*/  SEL R3, R3, RZ, P1 ;  /* 0x000000ff03037207 */ /* 0x000fc60000800000 */
[----:B------:R-:W-:Y:S01]  /*21e0*/  LOP3.LUT R7, R7, UR6, RZ, 0x3c, !PT ;  /* 0x0000000607077c12 */ /* 0x000fe2000f8e3cff */
[----:B------:R-:W-:Y:S07]  /*21f0*/  @P2 BRA `(.L_x_29) ;  /* 0xfffffff800882947 */ /* 0x000fee000383ffff */
.L_x_22:
[----:B01----:R-:W0:Y:S02]  /*2200*/  LDC R0, c[0x0][0x28c] ;  /* 0x0000a300ff007b82 */ /* 0x003e240000000800 */
[----:B0-----:R-:W-:-:S13]  /*2210*/  ISETP.GE.AND P1, PT, R0, 0x1, PT ;  /* 0x000000010000780c */ /* 0x001fda0003f26270 */
[----:B------:R-:W-:Y:S05]  /*2220*/  @!P1 BRA `(.L_x_30) ;  /* 0x0000000000449947 */ /* 0x000fea0003800000 */
[----:B------:R-:W-:Y:S05]  /*2230*/  @!P0 BRA `(.L_x_31) ;  /* 0x0000000000048947 */ /* 0x000fea0003800000 */
[----:B------:R-:W-:Y:S01]  /*2240*/  BPT.TRAP 0x1 ;  /* 0x000000040000795c */ /* 0x000fe20000300000 */
.L_x_31:
[----:B------:R-:W-:-:S13]  /*2250*/  ISETP.NE.AND P0, PT, R22, RZ, PT ;  /* 0x000000ff1600720c */ /* 0x000fda0003f05270 */
[----:B------:R-:W-:-:S05]  /*2260*/  VOTEU.ANY UP0, P0 ;  /* 0x00000000003f7886 */ /* 0x000fca0000000100 */
[----:B------:R-:W-:-:S06]  /*2270*/  @UP0 UIADD3 UR4, UR44, UR42, URZ ;  /* 0x0000002a2c040290 */ /* 0x000fcc000fffe03f */
[----:B------:R-:W-:Y:S02]  /*2280*/  IMAD.U32 R4, RZ, RZ, UR4 ;  /* 0x00000004ff047e24 */ /* 0x000fe4000f8e00ff */
[----:B------:R-:W-:Y:S02]  /*2290*/  IMAD.U32 R3, RZ, RZ, UR4 ;  /* 0x00000004ff037e24 */ /* 0x000fe4000f8e00ff */
[----:B------:R-:W-:-:S05]  /*22a0*/  @P0 IMAD.WIDE.U32 R4, R4, -0x55555555, RZ ;  /* 0xaaaaaaab04040825 */ /* 0x000fca00078e00ff */
[----:B------:R-:W-:-:S05]  /*22b0*/  @P0 SHF.R.U32.HI R0, RZ, 0x1, R5 ;  /* 0x00000001ff000819 */ /* 0x000fca0000011605 */
[----:B------:R-:W-:-:S04]  /*22c0*/  @P0 IMAD R0, R0, -0x3, R3 ;  /* 0xfffffffd00000824 */ /* 0x000fc800078e0203 */
[----:B------:R-:W-:-:S04]  /*22d0*/  @P0 IMAD R0, R0, 0x8, R6 ;  /* 0x0000000800000824 */ /* 0x000fc800078e0206 */
[----:B------:R-:W-:-:S05]  /*22e0*/  @P0 VIADD R0, R0, 0x18 ;  /* 0x0000001800000836 */ /* 0x000fca0000000000 */
[----:B------:R-:W-:-:S04]  /*22f0*/  @P0 PRMT R0, R19, 0x654, R0 ;  /* 0x0000065413000816 */ /* 0x000fc80000000000 */
[----:B------:R0:W-:Y:S01]  /*2300*/  @P0 SYNCS.ARRIVE.TRANS64.RED.A1T0 RZ, [R0+URZ], RZ ;  /* 0x000000ff00ff09a7 */ /* 0x0001e2000810043f */
[----:B------:R-:W-:-:S13]  /*2310*/  ISETP.GT.U32.AND P0, PT, R18, 0x1, PT ;  /* 0x000000011200780c */ /* 0x000fda0003f04070 */
[----:B0-----:R-:W-:Y:S05]  /*2320*/  @P0 BRA `(.L_x_30) ;  /* 0x0000000000040947 */ /* 0x001fea0003800000 */
[----:B------:R-:W-:Y:S01]  /*2330*/  BPT.TRAP 0x1 ;  /* 0x000000040000795c */ /* 0x000fe20000300000 */
.L_x_30:
[----:B------:R-:W-:Y:S01]  /*2340*/  IMAD.SHL.U32 R100, R100, 0x80, RZ ;  /* 0x0000008064647824 */ /* 0x000fe200078e00ff */
[----:B------:R-:W-:Y:S01]  /*2350*/  UIADD3 UR42, UR43, UR42, URZ ;  /* 0x0000002a2b2a7290 */ /* 0x000fe2000fffe03f */
[----:B------:R-:W-:Y:S01]  /*2360*/  SHF.R.S32.HI R11, RZ, 0x1f, R101 ;  /* 0x0000001fff0b7819 */ /* 0x000fe20000011465 */
[----:B------:R-:W-:Y:S01]  /*2370*/  UISETP.GE.U32.AND UP1, UPT, UR43, 0x3, UPT ;  /* 0x000000032b00788c */ /* 0x000fe2000bf26070 */
[----:B------:R-:W-:Y:S01]  /*2380*/  IMAD.SHL.U32 R6, R103, 0x80, RZ ;  /* 0x0000008067067824 */ /* 0x000fe200078e00ff */
[----:B------:R-:W-:Y:S01]  /*2390*/  ULDC UR7, c[0x0][0x288] ;  /* 0x0000a20000077ab9 */ /* 0x000fe20000000800 */
[C---:B------:R-:W-:Y:S01]  /*23a0*/  LOP3.LUT R8, R100.reuse, 0x6, R95, 0xf8, !PT ;  /* 0x0000000664087812 */ /* 0x040fe200078ef85f */
[----:B------:R-:W-:Y:S01]  /*23b0*/  UISETP.GT.U32.AND UP0, UPT, UR42, 0x2, UPT ;  /* 0x000000022a00788c */ /* 0x000fe2000bf04070 */
[----:B------:R-:W-:Y:S01]  /*23c0*/  ISETP.GE.AND P0, PT, R100, UR7, PT ;  /* 0x0000000764007c0c */ /* 0x000fe2000bf06270 */
[----:B------:R-:W-:Y:S01]  /*23d0*/  ULDC.64 UR4, c[0x0][0x5d0] ;  /* 0x0001740000047ab9 */ /* 0x000fe20000000a00 */
[--C-:B------:R-:W-:Y:S01]  /*23e0*/  SHF.R.S32.HI R9, RZ, 0x1f, R8.reuse ;  /* 0x0000001fff097819 */ /* 0x100fe20000011408 */
[----:B------:R-:W-:Y:S01]  /*23f0*/  ULDC UR10, c[0x0][0x284] ;  /* 0x0000a100000a7ab9 */ /* 0x000fe20000000800 */
[----:B------:R-:W-:Y:S01]  /*2400*/  IMAD R0, R11, UR4, RZ ;  /* 0x000000040b007c24 */ /* 0x000fe2000f8e02ff */
[----:B------:R-:W-:Y:S01]  /*2410*/  UISETP.LT.U32.AND UP0, UPT, UR43, 0x3, UP0 ;  /* 0x000000032b00788c */ /* 0x000fe20008701070 */
[----:B------:R-:W-:Y:S01]  /*2420*/  ISETP.GE.OR P0, PT, R6, UR10, P0 ;  /* 0x0000000a06007c0c */ /* 0x000fe20008706670 */
[----:B------:R-:W-:Y:S01]  /*2430*/  IMAD.WIDE.U32 R4, R101, UR4, R8 ;  /* 0x0000000465047c25 */ /* 0x000fe2000f8e0008 */
[----:B------:R-:W-:Y:S01]  /*2440*/  ULDC.64 UR8, c[0x0][0x5c8] ;  /* 0x0001720000087ab9 */ /* 0x000fe20000000a00 */
[----:B------:R-:W-:-:S02]  /*2450*/  USEL UR6, URZ, 0x1, !UP0 ;  /* 0x000000013f067887 */ /* 0x000fc4000c000000 */
[----:B------:R-:W-:Y:S01]  /*2460*/  IMAD R3, R101, UR5, R0 ;  /* 0x0000000565037c24 */ /* 0x000fe2000f8e0200 */
[----:B------:R-:W-:Y:S01]  /*2470*/  @UP1 UIMAD.WIDE.U32 UR4, UR42, -0x55555555, URZ ;  /* 0xaaaaaaab2a0418a5 */ /* 0x000fe2000f8e003f */
[----:B------:R-:W-:Y:S01]  /*2480*/  IMAD.WIDE R104, R103, 0x80, R88 ;  /* 0x0000008067687825 */ /* 0x000fe200078e0258 */
[----:B------:R-:W-:Y:S02]  /*2490*/  ULOP3.LUT UR40, UR40, UR6, URZ, 0x3c, !UPT ;  /* 0x0000000628287292 */ /* 0x000fe4000f8e3c3f */
[----:B------:R-:W-:Y:S01]  /*24a0*/  @UP1 USHF.R.U32.HI UR4, URZ, 0x1, UR5 ;  /* 0x000000013f041899 */ /* 0x000fe20008011605 */
[----:B------:R-:W-:Y:S02]  /*24b0*/  IMAD.IADD R5, R5, 0x1, R3 ;  /* 0x0000000105057824 */ /* 0x000fe400078e0203 */
[----:B------:R-:W-:Y:S01]  /*24c0*/  IMAD R3, R105, UR8, RZ ;  /* 0x0000000869037c24 */ /* 0x000fe2000f8e02ff */
[----:B------:R-:W-:Y:S01]  /*24d0*/  @UP1 ULOP3.LUT UR40, UR40, 0x1, UR4, 0x78, !UPT ;  /* 0x0000000128281892 */ /* 0x000fe2000f8e7804 */
[----:B------:R-:W-:-:S04]  /*24e0*/  IMAD.WIDE.U32 R106, R104, UR8, R4 ;  /* 0x00000008686a7c25 */ /* 0x000fc8000f8e0004 */
[----:B------:R-:W-:Y:S02]  /*24f0*/  IMAD R7, R104, UR9, R3 ;  /* 0x0000000968077c24 */ /* 0x000fe4000f8e0203 */
[----:B------:R-:W-:Y:S01]  /*2500*/  IMAD.MOV.U32 R0, RZ, RZ, -0x1 ;  /* 0xffffffffff007424 */ /* 0x000fe200078e00ff */
[----:B------:R-:W-:Y:S06]  /*2510*/  @P0 BRA `(.L_x_32) ;  /* 0x0000004000100947 */ /* 0x000fec0003800000 */
[----:B-----5:R-:W-:Y:S01]  /*2520*/  FSETP.NEU.AND P1, PT, R90, RZ, PT ;  /* 0x000000ff5a00720b */ /* 0x020fe20003f2d000 */
[----:B------:R-:W-:Y:S01]  /*2530*/  IMAD.IADD R4, R94, 0x1, -R100 ;  /* 0x000000015e047824 */ /* 0x000fe200078e0a64 */
[----:B------:R-:W-:Y:S01]  /*2540*/  BSSY B0, `(.L_x_32) ;  /* 0x0000401000007945 */ /* 0x000fe20003800000 */
[----:B------:R-:W-:Y:S02]  /*2550*/  IMAD.IADD R3, R99, 0x1, -R6 ;  /* 0x0000000163037824 */ /* 0x000fe400078e0a06 */
[----:B------:R-:W-:Y:S01]  /*2560*/  IMAD.IADD R117, R107, 0x1, R7 ;  /* 0x000000016b757824 */ /* 0x000fe200078e0207 */
[----:B------:R-:W-:-:S04]  /*2570*/  ISETP.GT.AND P0, PT, R4, RZ, PT ;  /* 0x000000ff0400720c */ /* 0x000fc80003f04270 */
[----:B------:R-:W-:-:S03]  /*2580*/  ISETP.GT.AND P2, PT, R3, RZ, P0 ;  /* 0x000000ff0300720c */ /* 0x000fc60000744270 */
[----:B------:R-:W-:Y:S10]  /*2590*/  @!P1 BRA `(.L_x_33) ;  /* 0x0000002c001c9947 */ /* 0x000ff40003800000 */
[----:B------:R-:W0:Y:S01]  /*25a0*/  LDC.64 R110, c[0x0][0x5b8] ;  /* 0x00016e00ff6e7b82 */ /* 0x000e220000000a00 */
[----:B------:R-:W-:-:S07]  /*25b0*/  ULDC.64 UR4, c[0x0][0x5c0] ;  /* 0x0001700000047ab9 */ /* 0x000fce0000000a00 */
[----:B------:R-:W1:Y:S08]  /*25c0*/  LDC.64 R112, c[0x0][0x5b0] ;  /* 0x00016c00ff707b82 */ /* 0x000e700000000a00 */
[----:B------:R-:W2:Y:S01]  /*25d0*/  LDC.64 R114, c[0x0][0x5a8] ;  /* 0x00016a00ff727b82 */ /* 0x000ea20000000a00 */
[-C--:B0-----:R-:W-:Y:S02]  /*25e0*/  IMAD R6, R11, R110.reuse, RZ ;  /* 0x0000006e0b067224 */ /* 0x081fe400078e02ff */
[----:B------:R-:W-:-:S04]  /*25f0*/  IMAD.WIDE.U32 R108, R101, R110, R8 ;  /* 0x0000006e656c7225 */ /* 0x000fc800078e0008 */
[----:B------:R-:W-:Y:S02]  /*2600*/  IMAD R103, R101, R111, R6 ;  /* 0x0000006f65677224 */ /* 0x000fe400078e0206 */
[-C--:B-1----:R-:W-:Y:S02]  /*2610*/  IMAD R5, R105, R112.reuse, RZ ;  /* 0x0000007069057224 */ /* 0x082fe400078e02ff */
[----:B------:R-:W-:Y:S02]  /*2620*/  IMAD.IADD R13, R109, 0x1, R103 ;  /* 0x000000016d0d7824 */ /* 0x000fe400078e0267 */
[----:B------:R-:W-:Y:S02]  /*2630*/  IMAD.MOV.U32 R12, RZ, RZ, R108 ;  /* 0x000000ffff0c7224 */ /* 0x000fe400078e006c */
[C---:B------:R-:W-:Y:S02]  /*2640*/  IMAD R105, R104.reuse, R113, R5 ;  /* 0x0000007168697224 */ /* 0x040fe400078e0205 */
[----:B------:R-:W-:-:S04]  /*2650*/  IMAD.WIDE.U32 R6, R104, R112, R12 ;  /* 0x0000007068067225 */ /* 0x000fc800078e000c */
[----:B------:R-:W-:Y:S01]  /*2660*/  IMAD.IADD R5, R7, 0x1, R105 ;  /* 0x0000000107057824 */ /* 0x000fe200078e0269 */
[----:B--2---:R-:W-:-:S04]  /*2670*/  LEA R14, P1, R6, R114, 0x2 ;  /* 0x00000072060e7211 */ /* 0x004fc800078210ff */
[----:B------:R-:W-:-:S05]  /*2680*/  LEA.HI.X R15, R6, R115, R5, 0x2, P1 ;  /* 0x00000073060f7211 */ /* 0x000fca00008f1405 */
[----:B------:R0:W2:Y:S01]  /*2690*/  @P2 LDG.E.LTC128B R5, desc[UR36][R14.64] ;  /* 0x000000240e052981 */ /* 0x0000a2000c1e1920 */
[----:B------:R-:W-:Y:S01]  /*26a0*/  LEA R10, P3, R106, UR4, 0x2 ;  /* 0x000000046a0a7c11 */ /* 0x000fe2000f8610ff */
[----:B------:R-:W-:Y:S01]  /*26b0*/  IMAD.WIDE.U32 R6, R104, R112, R8 ;  /* 0x0000007068067225 */ /* 0x000fe200078e0008 */
[----:B------:R-:W-:Y:S01]  /*26c0*/  ISETP.GT.AND P1, PT, R4, 0x1, PT ;  /* 0x000000010400780c */ /* 0x000fe20003f24270 */
[----:B------:R-:W-:Y:S02]  /*26d0*/  BSSY B1, `(.L_x_34) ;  /* 0x0000012000017945 */ /* 0x000fe40003800000 */
[----:B------:R-:W-:Y:S02]  /*26e0*/  IMAD.IADD R7, R105, 0x1, R7 ;  /* 0x0000000169077824 */ /* 0x000fe400078e0207 */
[----:B------:R-:W-:Y:S01]  /*26f0*/  IMAD.WIDE.U32 R20, R101, R110, R6 ;  /* 0x0000006e65147225 */ /* 0x000fe200078e0006 */
[----:B0-----:R-:W-:-:S03]  /*2700*/  SHF.L.U64.HI R15, R112, 0x3, R113 ;  /* 0x00000003700f7819 */ /* 0x001fc60000010271 */
[----:B------:R-:W-:Y:S01]  /*2710*/  IMAD.IADD R7, R103, 0x1, R21 ;  /* 0x0000000167077824 */ /* 0x000fe200078e0215 */
[----:B------:R-:W-:Y:S01]  /*2720*/  LEA R6, P4, R20, R114, 0x2 ;  /* 0x0000007214067211 */ /* 0x000fe200078810ff */
[----:B------:R-:W-:-:S03]  /*2730*/  IMAD.SHL.U32 R14, R112, 0x8, RZ ;  /* 0x00000008700e7824 */ /* 0x000fc600078e00ff */
[----:B------:R-:W-:Y:S01]  /*2740*/  LEA.HI.X R7, R20, R115, R7, 0x2, P4 ;  /* 0x0000007314077211 */ /* 0x000fe200020f1407 */
[----:B------:R-:W-:Y:S01]  /*2750*/  IMAD.WIDE.U32 R20, R104, R112, R14 ;  /* 0x0000007068147225 */ /* 0x000fe200078e000e */
[----:B--2---:R-:W-:-:S05]  /*2760*/  LOP3.LUT R11, R5, 0xffffe000, RZ, 0xc0, !PT ;  /* 0xffffe000050b7812 */ /* 0x004fca00078ec0ff */
[----:B------:R-:W-:-:S04]  /*2770*/  FMUL R11, R11, R90 ;  /* 0x0000005a0b0b7220 */ /* 0x000fc80000400000 */
[----:B------:R-:W-:Y:S01]  /*2780*/  FFMA R107, R24, R23, R11 ;  /* 0x00000017186b7223 */ /* 0x000fe2000000000b */
[----:B------:R-:W-:Y:S02]  /*2790*/  LEA.HI.X R11, R106, UR5, R117, 0x2, P3 ;  /* 0x000000056a0b7c11 */ /* 0x000fe400098f1475 */
[----:B------:R-:W-:Y:S02]  /*27a0*/  ISETP.GT.AND P3, PT, R3, RZ, P1 ;  /* 0x000000ff0300720c */ /* 0x000fe40000f64270 */
[----:B------:R-:W-:-:S05]  /*27b0*/  F2FP.TF32.F32.PACK_B R107, R107 ;  /* 0x0000006bff6b723e */ /* 0x000fca00024050ff */
[----:B------:R0:W-:Y:S06]  /*27c0*/  @P2 STG.E desc[UR36][R10.64], R107 ;  /* 0x0000006b0a002986 */ /* 0x0001ec000c101924 */
[----:B------:R-:W-:Y:S05]  /*27d0*/  @!P3 BRA `(.L_x_35) ;  /* 0x000000000004b947 */ /* 0x000fea0003800000 */
[----:B------:R1:W5:Y:S02]  /*27e0*/  LDG.E.LTC128B R5, desc[UR36][R6.64+0x4] ;  /* 0x0000042406057981 */ /* 0x000364000c1e1920 */
.L_x_35:
[----:B------:R-:W-:Y:S05]  /*27f0*/  BSYNC B1 ;  /* 0x0000000000017941 */ /* 0x000fea0003800000 */
.L_x_34:
[----:B-----5:R-:W-:Y:S01]  /*2800*/  LOP3.LUT R15, R5, 0xffffe000, RZ, 0xc0, !PT ;  /* 0xffffe000050f7812 */ /* 0x020fe200078ec0ff */
[----:B------:R-:W-:Y:S01]  /*2810*/  IMAD.IADD R105, R105, 0x1, R21 ;  /* 0x0000000169697824 */ /* 0x000fe200078e0215 */
[----:B------:R-:W-:Y:S01]  /*2820*/  IADD3 R108, P2, R108, R20, RZ ;  /* 0x000000146c6c7210 */ /* 0x000fe20007f5e0ff */
[----:B------:R-:W-:Y:S01]  /*2830*/  IMAD.MOV.U32 R24, RZ, RZ, R5 ;  /* 0x000000ffff187224 */ /* 0x000fe200078e0005 */
[----:B------:R-:W-:Y:S01]  /*2840*/  ISETP.GT.AND P0, PT, R3, 0x8, P0 ;  /* 0x000000080300780c */ /* 0x000fe20000704270 */
[----:B------:R-:W-:Y:S02]  /*2850*/  FMUL R12, R15, R90 ;  /* 0x0000005a0f0c7220 */ /* 0x000fe40000400000 */
[----:B------:R-:W-:Y:S01]  /*2860*/  IMAD.X R13, R105, 0x1, R13, P2 ;  /* 0x00000001690d7824 */ /* 0x000fe200010e060d */
[----:B------:R-:W-:Y:S01]  /*2870*/  LEA R14, P2, R108, R114, 0x2 ;  /* 0x000000726c0e7211 */ /* 0x000fe200078410ff */
[----:B------:R-:W-:-:S03]  /*2880*/  FFMA R25, R25, R23, R12 ;  /* 0x0000001719197223 */ /* 0x000fc6000000000c */
[----:B------:R-:W-:Y:S02]  /*2890*/  LEA.HI.X R15, R108, R115, R13, 0x2, P2 ;  /* 0x000000736c0f7211 */ /* 0x000fe400010f140d */
[----:B------:R-:W-:-:S05]  /*28a0*/  F2FP.TF32.F32.PACK_B R25, R25 ;  /* 0x00000019ff19723e */ /* 0x000fca00024050ff */
[----:B------:R2:W-:Y:S04]  /*28b0*/  @P3 STG.E desc[UR36][R10.64+0x4], R25 ;  /* 0x000004190a003986 */ /* 0x0005e8000c101924 */
[----:B------:R-:W3:Y:S01]  /*28c0*/  @P0 LDG.E.LTC128B R24, desc[UR36][R14.64] ;  /* 0x000000240e180981 */ /* 0x000ee2000c1e1920 */
[----:B------:R-:W-:Y:S01]  /*28d0*/  IADD3 R20, P2, R8, R20, RZ ;  /* 0x0000001408147210 */ /* 0x000fe20007f5e0ff */
[----:B------:R-:W-:Y:S01]  /*28e0*/  BSSY B1, `(.L_x_36) ;  /* 0x0000011000017945 */ /* 0x000fe20003800000 */
[----:B------:R-:W-:-:S03]  /*28f0*/  ISETP.GT.AND P1, PT, R3, 0x8, P1 ;  /* 0x000000080300780c */ /* 0x000fc60000f24270 */
[----:B------:R-:W-:Y:S01]  /*2900*/  IMAD.X R21, R9, 0x1, R105, P2 ;  /* 0x0000000109157824 */ /* 0x000fe200010e0669 */
[C---:B------:R-:W-:Y:S02]  /*2910*/  SHF.L.U64.HI R9, R91.reuse, 0x2, R92 ;  /* 0x000000025b097819 */ /* 0x040fe4000001025c */
[----:B------:R-:W-:Y:S01]  /*2920*/  LEA R12, P2, R91, R10, 0x2 ;  /* 0x0000000a5b0c7211 */ /* 0x000fe200078410ff */
[----:B------:R-:W-:-:S04]  /*2930*/  IMAD.WIDE.U32 R20, R101, R110, R20 ;  /* 0x0000006e65147225 */ /* 0x000fc800078e0014 */
[----:B------:R-:W-:Y:S01]  /*2940*/  IMAD.X R13, R9, 0x1, R11, P2 ;  /* 0x00000001090d7824 */ /* 0x000fe200010e060b */
[----:B------:R-:W-:Y:S02]  /*2950*/  LEA R8, P3, R20, R114, 0x2 ;  /* 0x0000007214087211 */ /* 0x000fe400078610ff */
[----:B---3--:R-:W-:-:S05]  /*2960*/  LOP3.LUT R5, R24, 0xffffe000, RZ, 0xc0, !PT ;  /* 0xffffe00018057812 */ /* 0x008fca00078ec0ff */
[----:B------:R-:W-:-:S04]  /*2970*/  FMUL R5, R5, R90 ;  /* 0x0000005a05057220 */ /* 0x000fc80000400000 */
[----:B------:R-:W-:Y:S01]  /*2980*/  FFMA R101, R26, R23, R5 ;  /* 0x000000171a657223 */ /* 0x000fe20000000005 */
[----:B------:R-:W-:-:S04]  /*2990*/  IMAD.IADD R5, R103, 0x1, R21 ;  /* 0x0000000167057824 */ /* 0x000fc800078e0215 */
[----:B------:R-:W-:Y:S02]  /*29a0*/  F2FP.TF32.F32.PACK_B R101, R101 ;  /* 0x00000065ff65723e */ /* 0x000fe400024050ff */
[----:B------:R-:W-:-:S03]  /*29b0*/  LEA.HI.X R9, R20, R115, R5, 0x2, P3 ;  /* 0x0000007314097211 */ /* 0x000fc600018f1405 */
[----:B------:R2:W-:Y:S01]  /*29c0*/  @P0 STG.E desc[UR36][R12.64], R101 ;  /* 0x000000650c000986 */ /* 0x0005e2000c101924 */
[----:B------:R-:W-:Y:S05]  /*29d0*/  @!P1 BRA `(.L_x_37) ;  /* 0x0000000000049947 */ /* 0x000fea0003800000 */
[----:B------:R3:W5:Y:S02]  /*29e0*/  LDG.E.LTC128B R24, desc[UR36][R8.64+0x4] ;  /* 0x0000042408187981 */ /* 0x000764000c1e1920 */
.L_x_37:
[----:B------:R-:W-:Y:S05]  /*29f0*/  BSYNC B1 ;  /* 0x0000000000017941 */ /* 0x000fea0003800000 */
.L_x_36:
[----:B-----5:R-:W-:Y:S01]  /*2a00*/  LOP3.LUT R5, R24, 0xffffe000, RZ, 0xc0, !PT ;  /* 0xffffe00018057812 */ /* 0x020fe200078ec0ff */
[----:B------:R-:W-:Y:S01]  /*2a10*/  BSSY B1, `(.L_x_38) ;  /* 0x0000009000017945 */ /* 0x000fe20003800000 */
[----:B------:R-:W-:-:S03]  /*2a20*/  ISETP.GT.AND P0, PT, R4, 0x8, PT ;  /* 0x000000080400780c */ /* 0x000fc60003f04270 */
[----:B------:R-:W-:Y:S01]  /*2a30*/  FMUL R14, R5, R90 ;  /* 0x0000005a050e7220 */ /* 0x000fe20000400000 */
[----:B------:R-:W-:-:S03]  /*2a40*/  ISETP.GT.AND P2, PT, R3, RZ, P0 ;  /* 0x000000ff0300720c */ /* 0x000fc60000744270 */
[----:B------:R-:W-:-:S05]  /*2a50*/  FFMA R27, R27, R23, R14 ;  /* 0x000000171b1b7223 */ /* 0x000fca000000000e */
[----:B------:R-:W-:-:S05]  /*2a60*/  F2FP.TF32.F32.PACK_B R27, R27 ;  /* 0x0000001bff1b723e */ /* 0x000fca00024050ff */
[----:B------:R4:W-:Y:S01]  /*2a70*/  @P1 STG.E desc[UR36][R12.64+0x4], R27 ;  /* 0x0000041b0c001986 */ /* 0x0009e2000c101924 */
[----:B------:R-:W-:Y:S05]  /*2a80*/  @!P2 BRA `(.L_x_39) ;  /* 0x000000000004a947 */ /* 0x000fea0003800000 */
[----:B------:R0:W5:Y:S02]  /*2a90*/  LDG.E.LTC128B R24, desc[UR36][R6.64+0x20] ;  /* 0x0000202406187981 */ /* 0x000164000c1e1920 */
.L_x_39:
[----:B------:R-:W-:Y:S05]  /*2aa0*/  BSYNC B1 ;  /* 0x0000000000017941 */ /* 0x000fea0003800000 */
.L_x_38:
        /* <DEDUP_REMOVED lines=10> */
.L_x_41:
[----:B------:R-:W-:Y:S05]  /*2b50*/  BSYNC B1 ;  /* 0x0000000000017941 */ /* 0x000fea0003800000 */
.L_x_40:
[----:B0----5:R-:W-:Y:S01]  /*2b60*/  LOP3.LUT R5, R24, 0xffffe000, RZ, 0xc0, !PT ;  /* 0xffffe00018057812 */ /* 0x021fe200078ec0ff */
[----:B------:R-:W-:Y:S01]  /*2b70*/  BSSY B1, `(.L_x_42) ;  /* 0x0000008000017945 */ /* 0x000fe20003800000 */
[----:B------:R-:W-:-:S03]  /*2b80*/  ISETP.GT.AND P0, PT, R3, 0x8, P0 ;  /* 0x000000080300780c */ /* 0x000fc60000704270 */
[----:B------:R-:W-:-:S04]  /*2b90*/  FMUL R14, R5, R90 ;  /* 0x0000005a050e7220 */ /* 0x000fc80000400000 */
[----:B------:R-:W-:-:S05]  /*2ba0*/  FFMA R29, R29, R23, R14 ;  /* 0x000000171d1d7223 */ /* 0x000fca000000000e */
[----:B------:R-:W-:-:S05]  /*2bb0*/  F2FP.TF32.F32.PACK_B R29, R29 ;  /* 0x0000001dff1d723e */ /* 0x000fca00024050ff */
[----:B------:R0:W-:Y:S01]  /*2bc0*/  @P3 STG.E desc[UR36][R10.64+0x24], R29 ;  /* 0x0000241d0a003986 */ /* 0x0001e2000c101924 */
[----:B------:R-:W-:Y:S05]  /*2bd0*/  @!P0 BRA `(.L_x_43) ;  /* 0x0000000000048947 */ /* 0x000fea0003800000 */
[----:B------:R0:W5:Y:S02]  /*2be0*/  LDG.E.LTC128B R24, desc[UR36][R8.64+0x20] ;  /* 0x0000202408187981 */ /* 0x000164000c1e1920 */
.L_x_43:
[----:B------:R-:W-:Y:S05]  /*2bf0*/  BSYNC B1 ;  /* 0x0000000000017941 */ /* 0x000fea0003800000 */
.L_x_42:
[----:B-----5:R-:W-:Y:S01]  /*2c00*/  LOP3.LUT R5, R24, 0xffffe000, RZ, 0xc0, !PT ;  /* 0xffffe00018057812 */ /* 0x020fe200078ec0ff */
        /* <DEDUP_REMOVED lines=8> */
.L_x_45:
[----:B------:R-:W-:Y:S05]  /*2c90*/  BSYNC B1 ;  /* 0x0000000000017941 */ /* 0x000fea0003800000 */
.L_x_44:
[----:B0----5:R-:W-:Y:S01]  /*2ca0*/  LOP3.LUT R5, R24, 0xffffe000, RZ, 0xc0, !PT ;  /* 0xffffe00018057812 */ /* 0x021fe200078ec0ff */
        /* <DEDUP_REMOVED lines=9> */
.L_x_47:
[----:B------:R-:W-:Y:S05]  /*2d40*/  BSYNC B1 ;  /* 0x0000000000017941 */ /* 0x000fea0003800000 */
.L_x_46:
        /* <DEDUP_REMOVED lines=10> */
.L_x_49:
[----:B------:R-:W-:Y:S05]  /*2df0*/  BSYNC B1 ;  /* 0x0000000000017941 */ /* 0x000fea0003800000 */
.L_x_48:
        /* <DEDUP_REMOVED lines=9> */
.L_x_51:
[----:B------:R-:W-:Y:S05]  /*2e90*/  BSYNC B1 ;  /* 0x0000000000017941 */ /* 0x000fea0003800000 */
.L_x_50:
        /* <DEDUP_REMOVED lines=9> */
.L_x_53:
[----:B------:R-:W-:Y:S05]  /*2f30*/  BSYNC B1 ;  /* 0x0000000000017941 */ /* 0x000fea0003800000 */
.L_x_52:
        /* <DEDUP_REMOVED lines=10> */
.L_x_55:
[----:B------:R-:W-:Y:S05]  /*2fe0*/  BSYNC B1 ;  /* 0x0000000000017941 */ /* 0x000fea0003800000 */
.L_x_54:
        /* <DEDUP_REMOVED lines=10> */
.L_x_57:
[----:B------:R-:W-:Y:S05]  /*3090*/  BSYNC B1 ;  /* 0x0000000000017941 */ /* 0x000fea0003800000 */
.L_x_56:
        /* <DEDUP_REMOVED lines=9> */
.L_x_59:
[----:B------:R-:W-:Y:S05]  /*3130*/  BSYNC B1 ;  /* 0x0000000000017941 */ /* 0x000fea0003800000 */
.L_x_58:
        /* <DEDUP_REMOVED lines=9> */
.L_x_61:
[----:B------:R-:W-:Y:S05]  /*31d0*/  BSYNC B1 ;  /* 0x0000000000017941 */ /* 0x000fea0003800000 */
.L_x_60:
        /* <DEDUP_REMOVED lines=10> */
.L_x_63:
[----:B------:R-:W-:Y:S05]  /*3280*/  BSYNC B1 ;  /* 0x0000000000017941 */ /* 0x000fea0003800000 */
.L_x_62:
        /* <DEDUP_REMOVED lines=10> */
.L_x_65:
[----:B------:R-:W-:Y:S05]  /*3330*/  BSYNC B1 ;  /* 0x0000000000017941 */ /* 0x000fea0003800000 */
.L_x_64:
        /* <DEDUP_REMOVED lines=9> */
.L_x_67:
[----:B------:R-:W-:Y:S05]  /*33d0*/  BSYNC B1 ;  /* 0x0000000000017941 */ /* 0x000fea0003800000 */
.L_x_66:
        /* <DEDUP_REMOVED lines=9> */
.L_x_69:
[----:B------:R-:W-:Y:S05]  /*3470*/  BSYNC B1 ;  /* 0x0000000000017941 */ /* 0x000fea0003800000 */
.L_x_68:
        /* <DEDUP_REMOVED lines=10> */
.L_x_71:
[----:B------:R-:W-:Y:S05]  /*3520*/  BSYNC B1 ;  /* 0x0000000000017941 */ /* 0x000fea0003800000 */
.L_x_70:
        /* <DEDUP_REMOVED lines=10> */
.L_x_73:
[----:B------:R-:W-:Y:S05]  /*35d0*/  BSYNC B1 ;  /* 0x0000000000017941 */ /* 0x000fea0003800000 */
.L_x_72:
        /* <DEDUP_REMOVED lines=9> */
.L_x_75:
[----:B------:R-:W-:Y:S05]  /*3670*/  BSYNC B1 ;  /* 0x0000000000017941 */ /* 0x000fea0003800000 */
.L_x_74:
        /* <DEDUP_REMOVED lines=9> */
.L_x_77:
[----:B------:R-:W-:Y:S05]  /*3710*/  BSYNC B1 ;  /* 0x0000000000017941 */ /* 0x000fea0003800000 */
.L_x_76:
        /* <DEDUP_REMOVED lines=10> */
.L_x_79:
[----:B------:R-:W-:Y:S05]  /*37c0*/  BSYNC B1 ;  /* 0x0000000000017941 */ /* 0x000fea0003800000 */
.L_x_78:
        /* <DEDUP_REMOVED lines=10> */
.L_x_81:
[----:B------:R-:W-:Y:S05]  /*3870*/  BSYNC B1 ;  /* 0x0000000000017941 */ /* 0x000fea0003800000 */
.L_x_80:
        /* <DEDUP_REMOVED lines=9> */
.L_x_83:
[----:B------:R-:W-:Y:S05]  /*3910*/  BSYNC B1 ;  /* 0x0000000000017941 */ /* 0x000fea0003800000 */
.L_x_82:
        /* <DEDUP_REMOVED lines=9> */
.L_x_85:
[----:B------:R-:W-:Y:S05]  /*39b0*/  BSYNC B1 ;  /* 0x0000000000017941 */ /* 0x000fea0003800000 */
.L_x_84:
        /* <DEDUP_REMOVED lines=10> */
.L_x_87:
[----:B------:R-:W-:Y:S05]  /*3a60*/  BSYNC B1 ;  /* 0x0000000000017941 */ /* 0x000fea0003800000 */
.L_x_86:
        /* <DEDUP_REMOVED lines=10> */
.L_x_89:
[----:B------:R-:W-:Y:S05]  /*3b10*/  BSYNC B1 ;  /* 0x0000000000017941 */ /* 0x000fea0003800000 */
.L_x_88:
        /* <DEDUP_REMOVED lines=9> */
.L_x_91:
[----:B------:R-:W-:Y:S05]  /*3bb0*/  BSYNC B1 ;  /* 0x0000000000017941 */ /* 0x000fea0003800000 */
.L_x_90:
        /* <DEDUP_REMOVED lines=9> */
.L_x_93:
[----:B------:R-:W-:Y:S05]  /*3c50*/  BSYNC B1 ;  /* 0x0000000000017941 */ /* 0x000fea0003800000 */
.L_x_92:
        /* <DEDUP_REMOVED lines=10> */
.L_x_95:
[----:B------:R-:W-:Y:S05]  /*3d00*/  BSYNC B1 ;  /* 0x0000000000017941 */ /* 0x000fea0003800000 */
.L_x_94:
        /* <DEDUP_REMOVED lines=10> */
.L_x_97:
[----:B------:R-:W-:Y:S05]  /*3db0*/  BSYNC B1 ;  /* 0x0000000000017941 */ /* 0x000fea0003800000 */
.L_x_96:
        /* <DEDUP_REMOVED lines=9> */
.L_x_99:
[----:B------:R-:W-:Y:S05]  /*3e50*/  BSYNC B1 ;  /* 0x0000000000017941 */ /* 0x000fea0003800000 */
.L_x_98:
        /* <DEDUP_REMOVED lines=9> */
.L_x_101:
[----:B------:R-:W-:Y:S05]  /*3ef0*/  BSYNC B1 ;  /* 0x0000000000017941 */ /* 0x000fea0003800000 */
.L_x_100:
        /* <DEDUP_REMOVED lines=10> */
.L_x_103:
[----:B------:R-:W-:Y:S05]  /*3fa0*/  BSYNC B1 ;  /* 0x0000000000017941 */ /* 0x000fea0003800000 */
.L_x_102:
        /* <DEDUP_REMOVED lines=10> */
.L_x_105:
[----:B------:R-:W-:Y:S05]  /*4050*/  BSYNC B1 ;  /* 0x0000000000017941 */ /* 0x000fea0003800000 */
.L_x_104:
        /* <DEDUP_REMOVED lines=9> */
.L_x_107:
[----:B------:R-:W-:Y:S05]  /*40f0*/  BSYNC B1 ;  /* 0x0000000000017941 */ /* 0x000fea0003800000 */
.L_x_106:
        /* <DEDUP_REMOVED lines=9> */
.L_x_109:
[----:B------:R-:W-:Y:S05]  /*4190*/  BSYNC B1 ;  /* 0x0000000000017941 */ /* 0x000fea0003800000 */
.L_x_108:
        /* <DEDUP_REMOVED lines=10> */
.L_x_111:
[----:B------:R-:W-:Y:S05]  /*4240*/  BSYNC B1 ;  /* 0x0000000000017941 */ /* 0x000fea0003800000 */
.L_x_110:
        /* <DEDUP_REMOVED lines=10> */
.L_x_113:
[----:B------:R-:W-:Y:S05]  /*42f0*/  BSYNC B1 ;  /* 0x0000000000017941 */ /* 0x000fea0003800000 */
.L_x_112:
        /* <DEDUP_REMOVED lines=9> */
.L_x_115:
[----:B------:R-:W-:Y:S05]  /*4390*/  BSYNC B1 ;  /* 0x0000000000017941 */ /* 0x000fea0003800000 */
.L_x_114:
        /* <DEDUP_REMOVED lines=9> */
.L_x_117:
[----:B------:R-:W-:Y:S05]  /*4430*/  BSYNC B1 ;  /* 0x0000000000017941 */ /* 0x000fea0003800000 */
.L_x_116:
        /* <DEDUP_REMOVED lines=10> */
.L_x_119:
[----:B------:R-:W-:Y:S05]  /*44e0*/  BSYNC B1 ;  /* 0x0000000000017941 */ /* 0x000fea0003800000 */
.L_x_118:
        /* <DEDUP_REMOVED lines=10> */
.L_x_121:
[----:B------:R-:W-:Y:S05]  /*4590*/  BSYNC B1 ;  /* 0x0000000000017941 */ /* 0x000fea0003800000 */
.L_x_120:
        /* <DEDUP_REMOVED lines=9> */
.L_x_123:
[----:B------:R-:W-:Y:S05]  /*4630*/  BSYNC B1 ;  /* 0x0000000000017941 */ /* 0x000fea0003800000 */
.L_x_122:
        /* <DEDUP_REMOVED lines=9> */
.L_x_125:
[----:B------:R-:W-:Y:S05]  /*46d0*/  BSYNC B1 ;  /* 0x0000000000017941 */ /* 0x000fea0003800000 */
.L_x_124:
        /* <DEDUP_REMOVED lines=10> */
.L_x_127:
[----:B------:R-:W-:Y:S05]  /*4780*/  BSYNC B1 ;  /* 0x0000000000017941 */ /* 0x000fea0003800000 */
.L_x_126:
        /* <DEDUP_REMOVED lines=10> */
.L_x_129:
[----:B------:R-:W-:Y:S05]  /*4830*/  BSYNC B1 ;  /* 0x0000000000017941 */ /* 0x000fea0003800000 */
.L_x_128:
        /* <DEDUP_REMOVED lines=9> */
.L_x_131:
[----:B------:R-:W-:Y:S05]  /*48d0*/  BSYNC B1 ;  /* 0x0000000000017941 */ /* 0x000fea0003800000 */
.L_x_130:
        /* <DEDUP_REMOVED lines=9> */
.L_x_133:
[----:B------:R-:W-:Y:S05]  /*4970*/  BSYNC B1 ;  /* 0x0000000000017941 */ /* 0x000fea0003800000 */
.L_x_132:
        /* <DEDUP_REMOVED lines=10> */
.L_x_135:
[----:B------:R-:W-:Y:S05]  /*4a20*/  BSYNC B1 ;  /* 0x0000000000017941 */ /* 0x000fea0003800000 */
.L_x_134:
        /* <DEDUP_REMOVED lines=10> */
.L_x_137:
[----:B------:R-:W-:Y:S05]  /*4ad0*/  BSYNC B1 ;  /* 0x0000000000017941 */ /* 0x000fea0003800000 */
.L_x_136:
        /* <DEDUP_REMOVED lines=9> */
.L_x_139:
[----:B------:R-:W-:Y:S05]  /*4b70*/  BSYNC B1 ;  /* 0x0000000000017941 */ /* 0x000fea0003800000 */
.L_x_138:
        /* <DEDUP_REMOVED lines=9> */
.L_x_141:
[----:B------:R-:W-:Y:S05]  /*4c10*/  BSYNC B1 ;  /* 0x0000000000017941 */ /* 0x000fea0003800000 */
.L_x_140:
        /* <DEDUP_REMOVED lines=10> */
.L_x_143:
[----:B------:R-:W-:Y:S05]  /*4cc0*/  BSYNC B1 ;  /* 0x0000000000017941 */ /* 0x000fea0003800000 */
.L_x_142:
        /* <DEDUP_REMOVED lines=10> */
.L_x_145:
[----:B------:R-:W-:Y:S05]  /*4d70*/  BSYNC B1 ;  /* 0x0000000000017941 */ /* 0x000fea0003800000 */
.L_x_144:
        /* <DEDUP_REMOVED lines=9> */
.L_x_147:
[----:B------:R-:W-:Y:S05]  /*4e10*/  BSYNC B1 ;  /* 0x0000000000017941 */ /* 0x000fea0003800000 */
.L_x_146:
        /* <DEDUP_REMOVED lines=9> */
.L_x_149:
[----:B------:R-:W-:Y:S05]  /*4eb0*/  BSYNC B1 ;  /* 0x0000000000017941 */ /* 0x000fea0003800000 */
.L_x_148:
        /* <DEDUP_REMOVED lines=10> */
.L_x_151:
[----:B------:R-:W-:Y:S05]  /*4f60*/  BSYNC B1 ;  /* 0x0000000000017941 */ /* 0x000fea0003800000 */
.L_x_150:
[----:B-----5:R-:W-:Y:S01]  /*4f70*/  LOP3.LUT R5, R24, 0xffffe000, RZ, 0xc0, !PT ;  /* 0xffffe00018057812 */ /* 0x020fe200078ec0ff */
[----:B------:R-:W-:Y:S01]  /*4f80*/  BSSY B1, `(.L_x_152) ;  /* 0x000000b000017945 */ /* 0x000fe20003800000 */
[----:B------:R-:W-:Y:S01]  /*4f90*/  ISETP.GT.AND P1, PT, R4, 0x79, PT ;  /* 0x000000790400780c */ /* 0x000fe20003f24270 */
[----:B------:R-:W-:Y:S02]  /*4fa0*/  @P2 IMAD.MOV.U32 R4, RZ, RZ, R10 ;  /* 0x000000ffff042224 */ /* 0x000fe400078e000a */
[----:B------:R-:W-:Y:S01]  /*4fb0*/  FMUL R5, R5, R90 ;  /* 0x0000005a05057220 */ /* 0x000fe20000400000 */
[----:B------:R-:W-:-:S03]  /*4fc0*/  ISETP.GT.AND P3, PT, R3, RZ, P1 ;  /* 0x000000ff0300720c */ /* 0x000fc60000f64270 */
[----:B------:R-:W-:Y:S01]  /*4fd0*/  FFMA R15, R84, R23, R5 ;  /* 0x00000017540f7223 */ /* 0x000fe20000000005 */
[----:B------:R-:W-:-:S04]  /*4fe0*/  @P2 IMAD.MOV.U32 R5, RZ, RZ, R11 ;  /* 0x000000ffff052224 */ /* 0x000fc800078e000b */
[----:B------:R-:W-:-:S05]  /*4ff0*/  F2FP.TF32.F32.PACK_B R15, R15 ;  /* 0x0000000fff0f723e */ /* 0x000fca00024050ff */
[----:B------:R0:W-:Y:S01]  /*5000*/  @P2 STG.E desc[UR36][R4.64+0x1e0], R15 ;  /* 0x0001e00f04002986 */ /* 0x0001e2000c101924 */
[----:B------:R-:W-:Y:S05]  /*5010*/  @!P3 BRA `(.L_x_153) ;  /* 0x000000000004b947 */ /* 0x000fea0003800000 */
[----:B------:R0:W5:Y:S02]  /*5020*/  LDG.E.LTC128B R24, desc[UR36][R6.64+0x1e4] ;  /* 0x0001e42406187981 */ /* 0x000164000c1e1920 */
.L_x_153:
[----:B------:R-:W-:Y:S05]  /*5030*/  BSYNC B1 ;  /* 0x0000000000017941 */ /* 0x000fea0003800000 */
.L_x_152:
        /* <DEDUP_REMOVED lines=9> */
.L_x_155:
[----:B------:R-:W-:Y:S05]  /*50d0*/  BSYNC B1 ;  /* 0x0000000000017941 */ /* 0x000fea0003800000 */
.L_x_154:
[----:B-----5:R-:W-:Y:S01]  /*50e0*/  LOP3.LUT R5, R24, 0xffffe000, RZ, 0xc0, !PT ;  /* 0xffffe00018057812 */ /* 0x020fe200078ec0ff */
[----:B------:R-:W-:Y:S01]  /*50f0*/  @P0 IMAD.MOV.U32 R4, RZ, RZ, R12 ;  /* 0x000000ffff040224 */ /* 0x000fe200078e000c */
[----:B------:R-:W-:Y:S01]  /*5100*/  ISETP.GT.AND P1, PT, R3, 0x8, P1 ;  /* 0x000000080300780c */ /* 0x000fe20000f24270 */
[----:B------:R-:W-:Y:S02]  /*5110*/  BSSY B1, `(.L_x_156) ;  /* 0x0000008000017945 */ /* 0x000fe40003800000 */
[----:B------:R-:W-:-:S04]  /*5120*/  FMUL R5, R5, R90 ;  /* 0x0000005a05057220 */ /* 0x000fc80000400000 */
[----:B-1----:R-:W-:Y:S01]  /*5130*/  FFMA R7, R86, R23, R5 ;  /* 0x0000001756077223 */ /* 0x002fe20000000005 */
[----:B------:R-:W-:-:S04]  /*5140*/  @P0 IMAD.MOV.U32 R5, RZ, RZ, R13 ;  /* 0x000000ffff050224 */ /* 0x000fc800078e000d */
[----:B------:R-:W-:-:S05]  /*5150*/  F2FP.TF32.F32.PACK_B R7, R7 ;  /* 0x00000007ff07723e */ /* 0x000fca00024050ff */
[----:B------:R1:W-:Y:S01]  /*5160*/  @P0 STG.E desc[UR36][R4.64+0x1e0], R7 ;  /* 0x0001e00704000986 */ /* 0x0003e2000c101924 */
[----:B------:R-:W-:Y:S05]  /*5170*/  @!P1 BRA `(.L_x_157) ;  /* 0x0000000000049947 */ /* 0x000fea0003800000 */
[----:B------:R0:W5:Y:S02]  /*5180*/  LDG.E.LTC128B R24, desc[UR36][R8.64+0x1e4] ;  /* 0x0001e42408187981 */ /* 0x000164000c1e1920 */
.L_x_157:
[----:B------:R-:W-:Y:S05]  /*5190*/  BSYNC B1 ;  /* 0x0000000000017941 */ /* 0x000fea0003800000 */
.L_x_156:
[----:B------:R-:W-:Y:S05]  /*51a0*/  @!P1 BRA `(.L_x_158) ;  /* 0x0000001000e89947 */ /* 0x000fea0003800000 */
[----:B-----5:R-:W-:-:S05]  /*51b0*/  LOP3.LUT R3, R24, 0xffffe000, RZ, 0xc0, !PT ;  /* 0xffffe00018037812 */ /* 0x020fca00078ec0ff */
[----:B-1----:R-:W-:-:S04]  /*51c0*/  FMUL R4, R3, R90 ;  /* 0x0000005a03047220 */ /* 0x002fc80000400000 */
[----:B------:R-:W-:-:S05]  /*51d0*/  FFMA R87, R87, R23, R4 ;  /* 0x0000001757577223 */ /* 0x000fca0000000004 */
[----:B------:R-:W-:-:S05]  /*51e0*/  F2FP.TF32.F32.PACK_B R87, R87 ;  /* 0x00000057ff57723e */ /* 0x000fca00024050ff */
[----:B------:R1:W-:Y:S01]  /*51f0*/  STG.E desc[UR36][R12.64+0x1e4], R87 ;  /* 0x0001e4570c007986 */ /* 0x0003e2000c101924 */
[----:B------:R-:W-:Y:S05]  /*5200*/  BRA `(.L_x_158) ;  /* 0x0000001000d07947 */ /* 0x000fea0003800000 */
.L_x_33:
[----:B------:R-:W-:Y:S01]  /*5210*/  ISETP.GT.AND P4, PT, R4, 0x1, PT ;  /* 0x000000010400780c */ /* 0x000fe20003f84270 */
[----:B------:R-:W-:Y:S01]  /*5220*/  ULDC.64 UR4, c[0x0][0x5c0] ;  /* 0x0001700000047ab9 */ /* 0x000fe20000000a00 */
[-C--:B------:R-:W-:Y:S01]  /*5230*/  FMUL R5, R24, R23.reuse ;  /* 0x0000001718057220 */ /* 0x080fe20000400000 */
[----:B------:R-:W-:Y:S01]  /*5240*/  LEA R6, P3, R106, UR4, 0x2 ;  /* 0x000000046a067c11 */ /* 0x000fe2000f8610ff */
[-C--:B------:R-:W-:Y:S01]  /*5250*/  FMUL R25, R25, R23.reuse ;  /* 0x0000001719197220 */ /* 0x080fe20000400000 */
[----:B------:R-:W-:Y:S01]  /*5260*/  ISETP.GT.AND P1, PT, R3, RZ, P4 ;  /* 0x000000ff0300720c */ /* 0x000fe20002724270 */
[-C--:B------:R-:W-:Y:S01]  /*5270*/  FMUL R11, R26, R23.reuse ;  /* 0x000000171a0b7220 */ /* 0x080fe20000400000 */
[----:B------:R-:W-:Y:S01]  /*5280*/  LEA.HI.X R7, R106, UR5, R117, 0x2, P3 ;  /* 0x000000056a077c11 */ /* 0x000fe200098f1475 */
[----:B------:R-:W-:Y:S01]  /*5290*/  FMUL R27, R27, R23 ;  /* 0x000000171b1b7220 */ /* 0x000fe20000400000 */
[----:B------:R-:W-:Y:S01]  /*52a0*/  F2FP.TF32.F32.PACK_B R5, R5 ;  /* 0x00000005ff05723e */ /* 0x000fe200024050ff */
[----:B------:R-:W-:Y:S01]  /*52b0*/  FMUL R29, R29, R23 ;  /* 0x000000171d1d7220 */ /* 0x000fe20000400000 */
[----:B------:R-:W-:Y:S01]  /*52c0*/  F2FP.TF32.F32.PACK_B R25, R25 ;  /* 0x00000019ff19723e */ /* 0x000fe200024050ff */
[-C--:B------:R-:W-:Y:S01]  /*52d0*/  FMUL R31, R31, R23.reuse ;  /* 0x000000171f1f7220 */ /* 0x080fe20000400000 */
[C---:B------:R-:W-:Y:S01]  /*52e0*/  SHF.L.U64.HI R9, R91.reuse, 0x2, R92 ;  /* 0x000000025b097819 */ /* 0x040fe2000001025c */
[----:B------:R0:W-:Y:S01]  /*52f0*/  @P2 STG.E desc[UR36][R6.64], R5 ;  /* 0x0000000506002986 */ /* 0x0001e2000c101924 */
[----:B------:R-:W-:Y:S01]  /*5300*/  LEA R8, P3, R91, R6, 0x2 ;  /* 0x000000065b087211 */ /* 0x000fe200078610ff */
[-C--:B------:R-:W-:Y:S01]  /*5310*/  FMUL R13, R32, R23.reuse ;  /* 0x00000017200d7220 */ /* 0x080fe20000400000 */
[C---:B------:R-:W-:Y:S01]  /*5320*/  ISETP.GT.AND P2, PT, R4.reuse, 0x8, PT ;  /* 0x000000080400780c */ /* 0x040fe20003f44270 */
[----:B------:R-:W-:Y:S01]  /*5330*/  @P1 STG.E desc[UR36][R6.64+0x4], R25 ;  /* 0x0000041906001986 */ /* 0x000fe2000c101924 */
[----:B------:R-:W-:Y:S01]  /*5340*/  ISETP.GT.AND P1, PT, R4, 0x9, PT ;  /* 0x000000090400780c */ /* 0x000fe20003f24270 */
[----:B------:R-:W-:Y:S01]  /*5350*/  IMAD.X R9, R9, 0x1, R7, P3 ;  /* 0x0000000109097824 */ /* 0x000fe200018e0607 */
[----:B------:R-:W-:Y:S01]  /*5360*/  ISETP.GT.AND P0, PT, R3, 0x8, P0 ;  /* 0x000000080300780c */ /* 0x000fe20000704270 */
[-C--:B------:R-:W-:Y:S01]  /*5370*/  FMUL R33, R33, R23.reuse ;  /* 0x0000001721217220 */ /* 0x080fe20000400000 */
[----:B------:R-:W-:Y:S01]  /*5380*/  ISETP.GT.AND P4, PT, R3, 0x8, P4 ;  /* 0x000000080300780c */ /* 0x000fe20002784270 */
[-C--:B------:R-:W-:Y:S01]  /*5390*/  FMUL R35, R35, R23.reuse ;  /* 0x0000001723237220 */ /* 0x080fe20000400000 */
[C---:B------:R-:W-:Y:S01]  /*53a0*/  ISETP.GT.AND P5, PT, R3.reuse, RZ, P2 ;  /* 0x000000ff0300720c */ /* 0x040fe200017a4270 */
[-C--:B0-----:R-:W-:Y:S01]  /*53b0*/  FMUL R5, R28, R23.reuse ;  /* 0x000000171c057220 */ /* 0x081fe20000400000 */
[----:B------:R-:W-:Y:S01]  /*53c0*/  ISETP.GT.AND P3, PT, R3, RZ, P1 ;  /* 0x000000ff0300720c */ /* 0x000fe20000f64270 */
[----:B------:R-:W-:Y:S01]  /*53d0*/  FMUL R37, R37, R23 ;  /* 0x0000001725257220 */ /* 0x000fe20000400000 */
[----:B------:R-:W-:Y:S01]  /*53e0*/  F2FP.TF32.F32.PACK_B R11, R11 ;  /* 0x0000000bff0b723e */ /* 0x000fe200024050ff */
[----:B------:R-:W-:Y:S01]  /*53f0*/  FMUL R39, R39, R23 ;  /* 0x0000001727277220 */ /* 0x000fe20000400000 */
[----:B------:R-:W-:Y:S01]  /*5400*/  F2FP.TF32.F32.PACK_B R27, R27 ;  /* 0x0000001bff1b723e */ /* 0x000fe200024050ff */
[----:B------:R-:W-:Y:S01]  /*5410*/  FMUL R41, R41, R23 ;  /* 0x0000001729297220 */ /* 0x000fe20000400000 */
[----:B------:R-:W-:Y:S01]  /*5420*/  F2FP.TF32.F32.PACK_B R5, R5 ;  /* 0x00000005ff05723e */ /* 0x000fe200024050ff */
[----:B------:R0:W-:Y:S01]  /*5430*/  @P0 STG.E desc[UR36][R8.64], R11 ;  /* 0x0000000b08000986 */ /* 0x0001e2000c101924 */
[----:B------:R-:W-:Y:S01]  /*5440*/  F2FP.TF32.F32.PACK_B R29, R29 ;  /* 0x0000001dff1d723e */ /* 0x000fe200024050ff */
[-C--:B------:R-:W-:Y:S01]  /*5450*/  FMUL R43, R43, R23.reuse ;  /* 0x000000172b2b7220 */ /* 0x080fe20000400000 */
[C---:B------:R-:W-:Y:S01]  /*5460*/  ISETP.GT.AND P0, PT, R4.reuse, 0x10, PT ;  /* 0x000000100400780c */ /* 0x040fe20003f04270 */
[----:B------:R-:W-:Y:S01]  /*5470*/  @P4 STG.E desc[UR36][R8.64+0x4], R27 ;  /* 0x0000041b08004986 */ /* 0x000fe2000c101924 */
[----:B------:R-:W-:Y:S01]  /*5480*/  ISETP.GT.AND P2, PT, R3, 0x8, P2 ;  /* 0x000000080300780c */ /* 0x000fe20001744270 */
[-C--:B------:R-:W-:Y:S01]  /*5490*/  FMUL R45, R45, R23.reuse ;  /* 0x000000172d2d7220 */ /* 0x080fe20000400000 */
[C---:B------:R-:W-:Y:S01]  /*54a0*/  ISETP.GT.AND P1, PT, R3.reuse, 0x8, P1 ;  /* 0x000000080300780c */ /* 0x040fe20000f24270 */
[----:B------:R1:W-:Y:S01]  /*54b0*/  @P5 STG.E desc[UR36][R6.64+0x20], R5 ;  /* 0x0000200506005986 */ /* 0x0003e2000c101924 */
[----:B------:R-:W-:Y:S01]  /*54c0*/  ISETP.GT.AND P5, PT, R3, RZ, P0 ;  /* 0x000000ff0300720c */ /* 0x000fe200007a4270 */
[----:B------:R-:W-:Y:S01]  /*54d0*/  FMUL R47, R47, R23 ;  /* 0x000000172f2f7220 */ /* 0x000fe20000400000 */
[----:B------:R-:W-:Y:S01]  /*54e0*/  F2FP.TF32.F32.PACK_B R31, R31 ;  /* 0x0000001fff1f723e */ /* 0x000fe200024050ff */
[----:B------:R-:W-:Y:S01]  /*54f0*/  @P3 STG.E desc[UR36][R6.64+0x24], R29 ;  /* 0x0000241d06003986 */ /* 0x000fe2000c101924 */
[----:B------:R-:W-:Y:S01]  /*5500*/  ISETP.GT.AND P3, PT, R4, 0x11, PT ;  /* 0x000000110400780c */ /* 0x000fe20003f64270 */
[----:B0-----:R-:W-:Y:S01]  /*5510*/  FMUL R11, R30, R23 ;  /* 0x000000171e0b7220 */ /* 0x001fe20000400000 */
[----:B------:R-:W-:Y:S01]  /*5520*/  F2FP.TF32.F32.PACK_B R13, R13 ;  /* 0x0000000dff0d723e */ /* 0x000fe200024050ff */
[-C--:B------:R-:W-:Y:S01]  /*5530*/  FMUL R49, R49, R23.reuse ;  /* 0x0000001731317220 */ /* 0x080fe20000400000 */
[----:B------:R-:W-:Y:S01]  /*5540*/  ISETP.GT.AND P4, PT, R3, RZ, P3 ;  /* 0x000000ff0300720c */ /* 0x000fe20001f84270 */
[----:B------:R-:W-:Y:S01]  /*5550*/  FMUL R51, R51, R23 ;  /* 0x0000001733337220 */ /* 0x000fe20000400000 */
[----:B------:R-:W-:Y:S01]  /*5560*/  F2FP.TF32.F32.PACK_B R11, R11 ;  /* 0x0000000bff0b723e */ /* 0x000fe200024050ff */
[----:B-1----:R-:W-:Y:S01]  /*5570*/  FMUL R5, R34, R23 ;  /* 0x0000001722057220 */ /* 0x002fe20000400000 */
[----:B------:R-:W-:Y:S01]  /*5580*/  F2FP.TF32.F32.PACK_B R33, R33 ;  /* 0x00000021ff21723e */ /* 0x000fe200024050ff */
[-C--:B------:R-:W-:Y:S01]  /*5590*/  FMUL R53, R53, R23.reuse ;  /* 0x0000001735357220 */ /* 0x080fe20000400000 */
[----:B------:R-:W-:Y:S01]  /*55a0*/  ISETP.GT.AND P0, PT, R3, 0x8, P0 ;  /* 0x000000080300780c */ /* 0x000fe20000704270 */
[----:B------:R0:W-:Y:S01]  /*55b0*/  @P2 STG.E desc[UR36][R8.64+0x20], R11 ;  /* 0x0000200b08002986 */ /* 0x0001e2000c101924 */
[C---:B------:R-:W-:Y:S01]  /*55c0*/  ISETP.GT.AND P2, PT, R4.reuse, 0x19, PT ;  /* 0x000000190400780c */ /* 0x040fe20003f44270 */
[----:B------:R-:W-:Y:S01]  /*55d0*/  FMUL R55, R55, R23 ;  /* 0x0000001737377220 */ /* 0x000fe20000400000 */
[----:B------:R-:W-:Y:S01]  /*55e0*/  F2FP.TF32.F32.PACK_B R5, R5 ;  /* 0x00000005ff05723e */ /* 0x000fe200024050ff */
[----:B------:R-:W-:Y:S01]  /*55f0*/  @P1 STG.E desc[UR36][R8.64+0x24], R31 ;  /* 0x0000241f08001986 */ /* 0x000fe2000c101924 */
[----:B------:R-:W-:Y:S01]  /*5600*/  ISETP.GT.AND P1, PT, R4, 0x18, PT ;  /* 0x000000180400780c */ /* 0x000fe20003f24270 */
[----:B------:R-:W-:Y:S01]  /*5610*/  FMUL R57, R57, R23 ;  /* 0x0000001739397220 */ /* 0x000fe20000400000 */
[----:B------:R-:W-:Y:S01]  /*5620*/  F2FP.TF32.F32.PACK_B R35, R35 ;  /* 0x00000023ff23723e */ /* 0x000fe200024050ff */
[----:B------:R1:W-:Y:S01]  /*5630*/  @P5 STG.E desc[UR36][R6.64+0x40], R13 ;  /* 0x0000400d06005986 */ /* 0x0003e2000c101924 */
[----:B------:R-:W-:Y:S01]  /*5640*/  ISETP.GT.AND P5, PT, R3, RZ, P1 ;  /* 0x000000ff0300720c */ /* 0x000fe20000fa4270 */
[----:B------:R-:W-:Y:S01]  /*5650*/  FMUL R59, R59, R23 ;  /* 0x000000173b3b7220 */ /* 0x000fe20000400000 */
[----:B------:R-:W-:Y:S01]  /*5660*/  F2FP.TF32.F32.PACK_B R37, R37 ;  /* 0x00000025ff25723e */ /* 0x000fe200024050ff */
[----:B------:R-:W-:Y:S01]  /*5670*/  @P4 STG.E desc[UR36][R6.64+0x44], R33 ;  /* 0x0000442106004986 */ /* 0x000fe2000c101924 */
[C---:B------:R-:W-:Y:S01]  /*5680*/  ISETP.GT.AND P4, PT, R3.reuse, 0x8, P3 ;  /* 0x000000080300780c */ /* 0x040fe20001f84270 */
[-C--:B0-----:R-:W-:Y:S01]  /*5690*/  FMUL R11, R36, R23.reuse ;  /* 0x00000017240b7220 */ /* 0x081fe20000400000 */
[----:B------:R-:W-:Y:S01]  /*56a0*/  ISETP.GT.AND P3, PT, R3, RZ, P2 ;  /* 0x000000ff0300720c */ /* 0x000fe20001764270 */
[----:B------:R0:W-:Y:S01]  /*56b0*/  @P0 STG.E desc[UR36][R8.64+0x40], R5 ;  /* 0x0000400508000986 */ /* 0x0001e2000c101924 */
[----:B------:R-:W-:Y:S01]  /*56c0*/  ISETP.GT.AND P0, PT, R4, 0x20, PT ;  /* 0x000000200400780c */ /* 0x000fe20003f04270 */
[----:B------:R-:W-:Y:S01]  /*56d0*/  FMUL R61, R61, R23 ;  /* 0x000000173d3d7220 */ /* 0x000fe20000400000 */
[----:B------:R-:W-:Y:S01]  /*56e0*/  F2FP.TF32.F32.PACK_B R11, R11 ;  /* 0x0000000bff0b723e */ /* 0x000fe200024050ff */
[-C--:B-1----:R-:W-:Y:S01]  /*56f0*/  FMUL R13, R40, R23.reuse ;  /* 0x00000017280d7220 */ /* 0x082fe20000400000 */
[----:B------:R-:W-:Y:S01]  /*5700*/  ISETP.GT.AND P1, PT, R3, 0x8, P1 ;  /* 0x000000080300780c */ /* 0x000fe20000f24270 */
[----:B------:R-:W-:Y:S01]  /*5710*/  FMUL R63, R63, R23 ;  /* 0x000000173f3f7220 */ /* 0x000fe20000400000 */
[----:B------:R-:W-:Y:S01]  /*5720*/  F2FP.TF32.F32.PACK_B R39, R39 ;  /* 0x00000027ff27723e */ /* 0x000fe200024050ff */
[----:B------:R-:W-:Y:S01]  /*5730*/  FMUL R65, R65, R23 ;  /* 0x0000001741417220 */ /* 0x000fe20000400000 */
[----:B------:R-:W-:Y:S01]  /*5740*/  F2FP.TF32.F32.PACK_B R13, R13 ;  /* 0x0000000dff0d723e */ /* 0x000fe200024050ff */
[----:B------:R-:W-:Y:S01]  /*5750*/  @P4 STG.E desc[UR36][R8.64+0x44], R35 ;  /* 0x0000442308004986 */ /* 0x000fe2000c101924 */
[C---:B------:R-:W-:Y:S01]  /*5760*/  ISETP.GT.AND P4, PT, R3.reuse, 0x8, P2 ;  /* 0x000000080300780c */ /* 0x040fe20001784270 */
[-C--:B0-----:R-:W-:Y:S01]  /*5770*/  FMUL R5, R38, R23.reuse ;  /* 0x0000001726057220 */ /* 0x081fe20000400000 */
[C---:B------:R-:W-:Y:S01]  /*5780*/  ISETP.GT.AND P2, PT, R4.reuse, 0x21, PT ;  /* 0x000000210400780c */ /* 0x040fe20003f44270 */
[----:B------:R0:W-:Y:S01]  /*5790*/  @P5 STG.E desc[UR36][R6.64+0x60], R11 ;  /* 0x0000600b06005986 */ /* 0x0001e2000c101924 */
[----:B------:R-:W-:Y:S01]  /*57a0*/  ISETP.GT.AND P5, PT, R3, RZ, P0 ;  /* 0x000000ff0300720c */ /* 0x000fe200007a4270 */
[----:B------:R-:W-:Y:S01]  /*57b0*/  FMUL R67, R67, R23 ;  /* 0x0000001743437220 */ /* 0x000fe20000400000 */
[----:B------:R-:W-:Y:S01]  /*57c0*/  F2FP.TF32.F32.PACK_B R5, R5 ;  /* 0x00000005ff05723e */ /* 0x000fe200024050ff */
[----:B------:R-:W-:Y:S01]  /*57d0*/  @P3 STG.E desc[UR36][R6.64+0x64], R37 ;  /* 0x0000642506003986 */ /* 0x000fe2000c101924 */
[----:B------:R-:W-:Y:S01]  /*57e0*/  ISETP.GT.AND P3, PT, R3, RZ, P2 ;  /* 0x000000ff0300720c */ /* 0x000fe20001764270 */
[----:B------:R-:W-:Y:S01]  /*57f0*/  FMUL R69, R69, R23 ;  /* 0x0000001745457220 */ /* 0x000fe20000400000 */
[----:B------:R-:W-:Y:S01]  /*5800*/  F2FP.TF32.F32.PACK_B R41, R41 ;  /* 0x00000029ff29723e */ /* 0x000fe200024050ff */
[----:B------:R1:W-:Y:S01]  /*5810*/  @P1 STG.E desc[UR36][R8.64+0x60], R5 ;  /* 0x0000600508001986 */ /* 0x0003e2000c101924 */
[----:B------:R-:W-:Y:S01]  /*5820*/  ISETP.GT.AND P1, PT, R4, 0x28, PT ;  /* 0x000000280400780c */ /* 0x000fe20003f24270 */
[-C--:B------:R-:W-:Y:S01]  /*5830*/  FMUL R71, R71, R23.reuse ;  /* 0x0000001747477220 */ /* 0x080fe20000400000 */
[C---:B------:R-:W-:Y:S01]  /*5840*/  ISETP.GT.AND P0, PT, R3.reuse, 0x8, P0 ;  /* 0x000000080300780c */ /* 0x040fe20000704270 */
[----:B------:R-:W-:Y:S01]  /*5850*/  @P4 STG.E desc[UR36][R8.64+0x64], R39 ;  /* 0x0000642708004986 */ /* 0x000fe2000c101924 */
[C---:B------:R-:W-:Y:S01]  /*5860*/  ISETP.GT.AND P4, PT, R3.reuse, 0x8, P2 ;  /* 0x000000080300780c */ /* 0x040fe20001784270 */
[-C--:B0-----:R-:W-:Y:S01]  /*5870*/  FMUL R11, R44, R23.reuse ;  /* 0x000000172c0b7220 */ /* 0x081fe20000400000 */
[----:B------:R-:W-:Y:S01]  /*5880*/  ISETP.GT.AND P2, PT, R4, 0x29, PT ;  /* 0x000000290400780c */ /* 0x000fe20003f44270 */
[----:B------:R0:W-:Y:S01]  /*5890*/  @P5 STG.E desc[UR36][R6.64+0x80], R13 ;  /* 0x0000800d06005986 */ /* 0x0001e2000c101924 */
[----:B------:R-:W-:Y:S01]  /*58a0*/  ISETP.GT.AND P5, PT, R3, RZ, P1 ;  /* 0x000000ff0300720c */ /* 0x000fe20000fa4270 */
[----:B------:R-:W-:Y:S01]  /*58b0*/  FMUL R73, R73, R23 ;  /* 0x0000001749497220 */ /* 0x000fe20000400000 */
[----:B------:R-:W-:Y:S01]  /*58c0*/  F2FP.TF32.F32.PACK_B R43, R43 ;  /* 0x0000002bff2b723e */ /* 0x000fe200024050ff */
[-C--:B-1----:R-:W-:Y:S01]  /*58d0*/  FMUL R5, R42, R23.reuse ;  /* 0x000000172a057220 */ /* 0x082fe20000400000 */
[----:B------:R-:W-:Y:S01]  /*58e0*/  @P3 STG.E desc[UR36][R6.64+0x84], R41 ;  /* 0x0000842906003986 */ /* 0x000fe2000c101924 */
[----:B------:R-:W-:Y:S01]  /*58f0*/  ISETP.GT.AND P3, PT, R3, RZ, P2 ;  /* 0x000000ff0300720c */ /* 0x000fe20001764270 */
[----:B------:R-:W-:Y:S01]  /*5900*/  FMUL R75, R75, R23 ;  /* 0x000000174b4b7220 */ /* 0x000fe20000400000 */
[----:B------:R-:W-:Y:S01]  /*5910*/  F2FP.TF32.F32.PACK_B R11, R11 ;  /* 0x0000000bff0b723e */ /* 0x000fe200024050ff */
[----:B------:R-:W-:Y:S01]  /*5920*/  FMUL R77, R77, R23 ;  /* 0x000000174d4d7220 */ /* 0x000fe20000400000 */
[----:B------:R-:W-:Y:S01]  /*5930*/  F2FP.TF32.F32.PACK_B R5, R5 ;  /* 0x00000005ff05723e */ /* 0x000fe200024050ff */
[----:B------:R-:W-:Y:S01]  /*5940*/  FMUL R79, R79, R23 ;  /* 0x000000174f4f7220 */ /* 0x000fe20000400000 */
[----:B------:R-:W-:Y:S01]  /*5950*/  F2FP.TF32.F32.PACK_B R45, R45 ;  /* 0x0000002dff2d723e */ /* 0x000fe200024050ff */
[-C--:B0-----:R-:W-:Y:S01]  /*5960*/  FMUL R13, R48, R23.reuse ;  /* 0x00000017300d7220 */ /* 0x081fe20000400000 */
[----:B------:R-:W-:Y:S01]  /*5970*/  ISETP.GT.AND P1, PT, R3, 0x8, P1 ;  /* 0x000000080300780c */ /* 0x000fe20000f24270 */
[----:B------:R0:W-:Y:S01]  /*5980*/  @P0 STG.E desc[UR36][R8.64+0x80], R5 ;  /* 0x0000800508000986 */ /* 0x0001e2000c101924 */
[----:B------:R-:W-:Y:S01]  /*5990*/  ISETP.GT.AND P0, PT, R4, 0x30, PT ;  /* 0x000000300400780c */ /* 0x000fe20003f04270 */
[----:B------:R-:W-:Y:S01]  /*59a0*/  FMUL R81, R81, R23 ;  /* 0x0000001751517220 */ /* 0x000fe20000400000 */
[----:B------:R-:W-:Y:S01]  /*59b0*/  F2FP.TF32.F32.PACK_B R47, R47 ;  /* 0x0000002fff2f723e */ /* 0x000fe200024050ff */
[----:B------:R-:W-:Y:S01]  /*59c0*/  @P4 STG.E desc[UR36][R8.64+0x84], R43 ;  /* 0x0000842b08004986 */ /* 0x000fe2000c101924 */
[C---:B------:R-:W-:Y:S01]  /*59d0*/  ISETP.GT.AND P4, PT, R3.reuse, 0x8, P2 ;  /* 0x000000080300780c */ /* 0x040fe20001784270 */
[-C--:B------:R-:W-:Y:S01]  /*59e0*/  FMUL R15, R82, R23.reuse ;  /* 0x00000017520f7220 */ /* 0x080fe20000400000 */
[----:B------:R-:W-:Y:S01]  /*59f0*/  ISETP.GT.AND P2, PT, R4, 0x31, PT ;  /* 0x000000310400780c */ /* 0x000fe20003f44270 */
[----:B------:R1:W-:Y:S01]  /*5a00*/  @P5 STG.E desc[UR36][R6.64+0xa0], R11 ;  /* 0x0000a00b06005986 */ /* 0x0003e2000c101924 */
[----:B------:R-:W-:Y:S01]  /*5a10*/  ISETP.GT.AND P5, PT, R3, RZ, P0 ;  /* 0x000000ff0300720c */ /* 0x000fe200007a4270 */
[----:B------:R-:W-:Y:S01]  /*5a20*/  FMUL R83, R83, R23 ;  /* 0x0000001753537220 */ /* 0x000fe20000400000 */
[----:B------:R-:W-:Y:S01]  /*5a30*/  F2FP.TF32.F32.PACK_B R13, R13 ;  /* 0x0000000dff0d723e */ /* 0x000fe200024050ff */
[-C--:B0-----:R-:W-:Y:S01]  /*5a40*/  FMUL R5, R46, R23.reuse ;  /* 0x000000172e057220 */ /* 0x081fe20000400000 */
[----:B------:R-:W-:Y:S01]  /*5a50*/  @P3 STG.E desc[UR36][R6.64+0xa4], R45 ;  /* 0x0000a42d06003986 */ /* 0x000fe2000c101924 */
[----:B------:R-:W-:Y:S01]  /*5a60*/  ISETP.GT.AND P3, PT, R3, RZ, P2 ;  /* 0x000000ff0300720c */ /* 0x000fe20001764270 */
[----:B------:R-:W-:Y:S01]  /*5a70*/  FMUL R21, R84, R23 ;  /* 0x0000001754157220 */ /* 0x000fe20000400000 */
[----:B------:R-:W-:Y:S01]  /*5a80*/  F2FP.TF32.F32.PACK_B R49, R49 ;  /* 0x00000031ff31723e */ /* 0x000fe200024050ff */
[----:B------:R-:W-:Y:S01]  /*5a90*/  FMUL R85, R85, R23 ;  /* 0x0000001755557220 */ /* 0x000fe20000400000 */
[----:B------:R-:W-:Y:S01]  /*5aa0*/  F2FP.TF32.F32.PACK_B R5, R5 ;  /* 0x00000005ff05723e */ /* 0x000fe200024050ff */
[-C--:B------:R-:W-:Y:S01]  /*5ab0*/  FMUL R87, R87, R23.reuse ;  /* 0x0000001757577220 */ /* 0x080fe20000400000 */
[----:B------:R-:W-:Y:S01]  /*5ac0*/  ISETP.GT.AND P0, PT, R3, 0x8, P0 ;  /* 0x000000080300780c */ /* 0x000fe20000704270 */
[----:B-1----:R-:W-:Y:S01]  /*5ad0*/  FMUL R11, R52, R23 ;  /* 0x00000017340b7220 */ /* 0x002fe20000400000 */
[----:B------:R-:W-:Y:S01]  /*5ae0*/  F2FP.TF32.F32.PACK_B R51, R51 ;  /* 0x00000033ff33723e */ /* 0x000fe200024050ff */
[----:B------:R0:W-:Y:S01]  /*5af0*/  @P1 STG.E desc[UR36][R8.64+0xa0], R5 ;  /* 0x0000a00508001986 */ /* 0x0001e2000c101924 */
[----:B------:R-:W-:-:S02]  /*5b00*/  ISETP.GT.AND P1, PT, R4, 0x38, PT ;  /* 0x000000380400780c */ /* 0x000fc40003f24270 */
[----:B------:R-:W-:Y:S01]  /*5b10*/  F2FP.TF32.F32.PACK_B R11, R11 ;  /* 0x0000000bff0b723e */ /* 0x000fe200024050ff */
[----:B------:R-:W-:Y:S01]  /*5b20*/  @P4 STG.E desc[UR36][R8.64+0xa4], R47 ;  /* 0x0000a42f08004986 */ /* 0x000fe2000c101924 */
[C---:B------:R-:W-:Y:S02]  /*5b30*/  ISETP.GT.AND P4, PT, R3.reuse, 0x8, P2 ;  /* 0x000000080300780c */ /* 0x040fe40001784270 */
[----:B------:R-:W-:Y:S01]  /*5b40*/  ISETP.GT.AND P2, PT, R4, 0x39, PT ;  /* 0x000000390400780c */ /* 0x000fe20003f44270 */
[----:B------:R1:W-:Y:S01]  /*5b50*/  @P5 STG.E desc[UR36][R6.64+0xc0], R13 ;  /* 0x0000c00d06005986 */ /* 0x0003e2000c101924 */
[C---:B------:R-:W-:Y:S02]  /*5b60*/  ISETP.GT.AND P5, PT, R3.reuse, RZ, P1 ;  /* 0x000000ff0300720c */ /* 0x040fe40000fa4270 */
[----:B------:R-:W-:Y:S01]  /*5b70*/  F2FP.TF32.F32.PACK_B R53, R53 ;  /* 0x00000035ff35723e */ /* 0x000fe200024050ff */
[----:B0-----:R-:W-:Y:S01]  /*5b80*/  FMUL R5, R50, R23 ;  /* 0x0000001732057220 */ /* 0x001fe20000400000 */
[----:B------:R-:W-:Y:S01]  /*5b90*/  @P3 STG.E desc[UR36][R6.64+0xc4], R49 ;  /* 0x0000c43106003986 */ /* 0x000fe2000c101924 */
[----:B------:R-:W-:-:S02]  /*5ba0*/  ISETP.GT.AND P3, PT, R3, RZ, P2 ;  /* 0x000000ff0300720c */ /* 0x000fc40001764270 */
[----:B------:R-:W-:Y:S02]  /*5bb0*/  ISETP.GT.AND P1, PT, R3, 0x8, P1 ;  /* 0x000000080300780c */ /* 0x000fe40000f24270 */
[----:B------:R-:W-:Y:S01]  /*5bc0*/  F2FP.TF32.F32.PACK_B R5, R5 ;  /* 0x00000005ff05723e */ /* 0x000fe200024050ff */
[----:B-1----:R-:W-:Y:S01]  /*5bd0*/  FMUL R13, R56, R23 ;  /* 0x00000017380d7220 */ /* 0x002fe20000400000 */
[----:B------:R-:W-:-:S03]  /*5be0*/  F2FP.TF32.F32.PACK_B R55, R55 ;  /* 0x00000037ff37723e */ /* 0x000fc600024050ff */
[----:B------:R0:W-:Y:S01]  /*5bf0*/  @P0 STG.E desc[UR36][R8.64+0xc0], R5 ;  /* 0x0000c00508000986 */ /* 0x0001e2000c101924 */
[C---:B------:R-:W-:Y:S02]  /*5c00*/  ISETP.GT.AND P0, PT, R4.reuse, 0x40, PT ;  /* 0x000000400400780c */ /* 0x040fe40003f04270 */
        /* <DEDUP_REMOVED lines=71> */
[----:B------:R-:W-:Y:S01]  /*6080*/  @P3 STG.E desc[UR36][R6.64+0x164], R69 ;  /* 0x0001644506003986 */ /* 0x000fe2000c101924 */
[----:B0-----:R-:W-:Y:S01]  /*6090*/  FMUL R5, R70, R23 ;  /* 0x0000001746057220 */ /* 0x001fe20000400000 */
[----:B------:R-:W-:-:S02]  /*60a0*/  ISETP.GT.AND P3, PT, R3, RZ, P2 ;  /* 0x000000ff0300720c */ /* 0x000fc40001764270 */
[----:B------:R-:W-:Y:S02]  /*60b0*/  ISETP.GT.AND P0, PT, R3, 0x8, P0 ;  /* 0x000000080300780c */ /* 0x000fe40000704270 */
[----:B------:R-:W-:Y:S01]  /*60c0*/  F2FP.TF32.F32.PACK_B R5, R5 ;  /* 0x00000005ff05723e */ /* 0x000fe200024050ff */
[----:B-1----:R-:W-:Y:S01]  /*60d0*/  FMUL R11, R76, R23 ;  /* 0x000000174c0b7220 */ /* 0x002fe20000400000 */
[----:B------:R-:W-:-:S03]  /*60e0*/  F2FP.TF32.F32.PACK_B R75, R75 ;  /* 0x0000004bff4b723e */ /* 0x000fc600024050ff */
[----:B------:R0:W-:Y:S01]  /*60f0*/  @P1 STG.E desc[UR36][R8.64+0x160], R5 ;  /* 0x0001600508001986 */ /* 0x0001e2000c101924 */
[----:B------:R-:W-:Y:S02]  /*6100*/  F2FP.TF32.F32.PACK_B R77, R77 ;  /* 0x0000004dff4d723e */ /* 0x000fe400024050ff */
[----:B------:R-:W-:Y:S01]  /*6110*/  F2FP.TF32.F32.PACK_B R11, R11 ;  /* 0x0000000bff0b723e */ /* 0x000fe200024050ff */
[----:B------:R-:W-:Y:S01]  /*6120*/  @P4 STG.E desc[UR36][R8.64+0x164], R71 ;  /* 0x0001644708004986 */ /* 0x000fe2000c101924 */
[C---:B------:R-:W-:Y:S02]  /*6130*/  ISETP.GT.AND P4, PT, R4.reuse, 0x68, PT ;  /* 0x000000680400780c */ /* 0x040fe40003f84270 */
[----:B------:R-:W-:Y:S01]  /*6140*/  F2FP.TF32.F32.PACK_B R79, R79 ;  /* 0x0000004fff4f723e */ /* 0x000fe200024050ff */
[----:B------:R1:W-:Y:S01]  /*6150*/  @P5 STG.E desc[UR36][R6.64+0x180], R13 ;  /* 0x0001800d06005986 */ /* 0x0003e2000c101924 */
[----:B------:R-:W-:Y:S02]  /*6160*/  ISETP.GT.AND P5, PT, R4, 0x69, PT ;  /* 0x000000690400780c */ /* 0x000fe40003fa4270 */
[----:B------:R-:W-:Y:S01]  /*6170*/  F2FP.TF32.F32.PACK_B R81, R81 ;  /* 0x00000051ff51723e */ /* 0x000fe200024050ff */
[----:B------:R-:W-:Y:S01]  /*6180*/  @P3 STG.E desc[UR36][R6.64+0x184], R73 ;  /* 0x0001844906003986 */ /* 0x000fe2000c101924 */
[C---:B------:R-:W-:Y:S01]  /*6190*/  ISETP.GT.AND P3, PT, R3.reuse, 0x8, P2 ;  /* 0x000000080300780c */ /* 0x040fe20001764270 */
[----:B0-----:R-:W-:Y:S01]  /*61a0*/  FMUL R5, R74, R23 ;  /* 0x000000174a057220 */ /* 0x001fe20000400000 */
[----:B------:R-:W-:-:S02]  /*61b0*/  ISETP.GT.AND P2, PT, R3, RZ, P4 ;  /* 0x000000ff0300720c */ /* 0x000fc40002744270 */
[C---:B------:R-:W-:Y:S02]  /*61c0*/  ISETP.GT.AND P1, PT, R3.reuse, RZ, P5 ;  /* 0x000000ff0300720c */ /* 0x040fe40002f24270 */
[C---:B------:R-:W-:Y:S01]  /*61d0*/  ISETP.GT.AND P4, PT, R3.reuse, 0x8, P4 ;  /* 0x000000080300780c */ /* 0x040fe20002784270 */
[----:B-1----:R-:W-:Y:S01]  /*61e0*/  FMUL R13, R78, R23 ;  /* 0x000000174e0d7220 */ /* 0x002fe20000400000 */
[----:B------:R-:W-:Y:S02]  /*61f0*/  F2FP.TF32.F32.PACK_B R5, R5 ;  /* 0x00000005ff05723e */ /* 0x000fe400024050ff */
[----:B------:R-:W-:Y:S02]  /*6200*/  ISETP.GT.AND P5, PT, R3, 0x8, P5 ;  /* 0x000000080300780c */ /* 0x000fe40002fa4270 */
[----:B------:R-:W-:Y:S01]  /*6210*/  F2FP.TF32.F32.PACK_B R13, R13 ;  /* 0x0000000dff0d723e */ /* 0x000fe200024050ff */
[----:B------:R0:W-:Y:S01]  /*6220*/  @P0 STG.E desc[UR36][R8.64+0x180], R5 ;  /* 0x0001800508000986 */ /* 0x0001e2000c101924 */
[----:B------:R-:W-:-:S02]  /*6230*/  ISETP.GT.AND P0, PT, R4, 0x79, PT ;  /* 0x000000790400780c */ /* 0x000fc40003f04270 */
[----:B------:R-:W-:Y:S01]  /*6240*/  F2FP.TF32.F32.PACK_B R15, R15 ;  /* 0x0000000fff0f723e */ /* 0x000fe200024050ff */
[----:B------:R-:W-:Y:S01]  /*6250*/  @P3 STG.E desc[UR36][R8.64+0x184], R75 ;  /* 0x0001844b08003986 */ /* 0x000fe2000c101924 */
[C---:B------:R-:W-:Y:S02]  /*6260*/  ISETP.GT.AND P3, PT, R4.reuse, 0x70, PT ;  /* 0x000000700400780c */ /* 0x040fe40003f64270 */
[----:B------:R-:W-:Y:S01]  /*6270*/  F2FP.TF32.F32.PACK_B R83, R83 ;  /* 0x00000053ff53723e */ /* 0x000fe200024050ff */
[----:B------:R1:W-:Y:S01]  /*6280*/  @P2 STG.E desc[UR36][R6.64+0x1a0], R11 ;  /* 0x0001a00b06002986 */ /* 0x0003e2000c101924 */
[C---:B------:R-:W-:Y:S02]  /*6290*/  ISETP.GT.AND P2, PT, R4.reuse, 0x71, PT ;  /* 0x000000710400780c */ /* 0x040fe40003f44270 */
[----:B------:R-:W-:Y:S01]  /*62a0*/  F2FP.TF32.F32.PACK_B R21, R21 ;  /* 0x00000015ff15723e */ /* 0x000fe200024050ff */
[----:B------:R-:W-:Y:S01]  /*62b0*/  @P1 STG.E desc[UR36][R6.64+0x1a4], R77 ;  /* 0x0001a44d06001986 */ /* 0x000fe2000c101924 */
[----:B------:R-:W-:Y:S01]  /*62c0*/  ISETP.GT.AND P1, PT, R4, 0x78, PT ;  /* 0x000000780400780c */ /* 0x000fe20003f24270 */
[----:B------:R-:W-:Y:S01]  /*62d0*/  @P4 IMAD.MOV.U32 R4, RZ, RZ, R8 ;  /* 0x000000ffff044224 */ /* 0x000fe200078e0008 */
[----:B------:R-:W-:Y:S01]  /*62e0*/  F2FP.TF32.F32.PACK_B R85, R85 ;  /* 0x00000055ff55723e */ /* 0x000fe200024050ff */
[----:B0-----:R-:W-:Y:S01]  /*62f0*/  @P4 IMAD.MOV.U32 R5, RZ, RZ, R9 ;  /* 0x000000ffff054224 */ /* 0x001fe200078e0009 */
[----:B------:R-:W-:Y:S01]  /*6300*/  F2FP.TF32.F32.PACK_B R87, R87 ;  /* 0x00000057ff57723e */ /* 0x000fe200024050ff */
[----:B-1----:R-:W-:-:S03]  /*6310*/  FMUL R11, R80, R23 ;  /* 0x00000017500b7220 */ /* 0x002fc60000400000 */
[----:B------:R0:W-:Y:S01]  /*6320*/  @P4 STG.E desc[UR36][R4.64+0x1a0], R13 ;  /* 0x0001a00d04004986 */ /* 0x0001e2000c101924 */
[C---:B------:R-:W-:Y:S02]  /*6330*/  ISETP.GT.AND P4, PT, R3.reuse, RZ, P3 ;  /* 0x000000ff0300720c */ /* 0x040fe40001f84270 */
[----:B------:R-:W-:Y:S02]  /*6340*/  ISETP.GT.AND P3, PT, R3, 0x8, P3 ;  /* 0x000000080300780c */ /* 0x000fe40001f64270 */
[----:B------:R-:W-:Y:S01]  /*6350*/  F2FP.TF32.F32.PACK_B R11, R11 ;  /* 0x0000000bff0b723e */ /* 0x000fe200024050ff */
[----:B0-----:R-:W-:Y:S02]  /*6360*/  @P5 IMAD.MOV.U32 R4, RZ, RZ, R8 ;  /* 0x000000ffff045224 */ /* 0x001fe400078e0008 */
[----:B------:R-:W-:Y:S01]  /*6370*/  FMUL R13, R86, R23 ;  /* 0x00000017560d7220 */ /* 0x000fe20000400000 */
[----:B------:R-:W-:-:S04]  /*6380*/  @P5 IMAD.MOV.U32 R5, RZ, RZ, R9 ;  /* 0x000000ffff055224 */ /* 0x000fc800078e0009 */
[----:B------:R-:W-:Y:S01]  /*6390*/  F2FP.TF32.F32.PACK_B R13, R13 ;  /* 0x0000000dff0d723e */ /* 0x000fe200024050ff */
[----:B------:R0:W-:Y:S01]  /*63a0*/  @P5 STG.E desc[UR36][R4.64+0x1a4], R79 ;  /* 0x0001a44f04005986 */ /* 0x0001e2000c101924 */
[C---:B------:R-:W-:Y:S02]  /*63b0*/  ISETP.GT.AND P5, PT, R3.reuse, RZ, P2 ;  /* 0x000000ff0300720c */ /* 0x040fe400017a4270 */
[----:B------:R-:W-:Y:S01]  /*63c0*/  ISETP.GT.AND P2, PT, R3, 0x8, P2 ;  /* 0x000000080300780c */ /* 0x000fe20001744270 */
[----:B0-----:R-:W-:Y:S02]  /*63d0*/  @P4 IMAD.MOV.U32 R4, RZ, RZ, R6 ;  /* 0x000000ffff044224 */ /* 0x001fe400078e0006 */
[----:B------:R-:W-:-:S05]  /*63e0*/  @P4 IMAD.MOV.U32 R5, RZ, RZ, R7 ;  /* 0x000000ffff054224 */ /* 0x000fca00078e0007 */
        /* <DEDUP_REMOVED lines=10> */
[----:B------:R0:W-:Y:S02]  /*6490*/  @P3 STG.E desc[UR36][R4.64+0x1c0], R15 ;  /* 0x0001c00f04003986 */ /* 0x0001e4000c101924 */
[----:B0-----:R-:W-:Y:S02]  /*64a0*/  @P2 IMAD.MOV.U32 R4, RZ, RZ, R8 ;  /* 0x000000ffff042224 */ /* 0x001fe400078e0008 */
[----:B------:R-:W-:-:S05]  /*64b0*/  @P2 IMAD.MOV.U32 R5, RZ, RZ, R9 ;  /* 0x000000ffff052224 */ /* 0x000fca00078e0009 */
[----:B------:R0:W-:Y:S02]  /*64c0*/  @P2 STG.E desc[UR36][R4.64+0x1c4], R83 ;  /* 0x0001c45304002986 */ /* 0x0001e4000c101924 */
[----:B0-----:R-:W-:Y:S02]  /*64d0*/  @P4 IMAD.MOV.U32 R4, RZ, RZ, R6 ;  /* 0x000000ffff044224 */ /* 0x001fe400078e0006 */
[----:B------:R-:W-:-:S05]  /*64e0*/  @P4 IMAD.MOV.U32 R5, RZ, RZ, R7 ;  /* 0x000000ffff054224 */ /* 0x000fca00078e0007 */
[----:B------:R0:W-:Y:S04]  /*64f0*/  @P4 STG.E desc[UR36][R4.64+0x1e0], R21 ;  /* 0x0001e01504004986 */ /* 0x0001e8000c101924 */
[----:B------:R1:W-:Y:S01]  /*6500*/  @P5 STG.E desc[UR36][R6.64+0x1e4], R85 ;  /* 0x0001e45506005986 */ /* 0x0003e2000c101924 */
[----:B0-----:R-:W-:Y:S02]  /*6510*/  @P1 IMAD.MOV.U32 R4, RZ, RZ, R8 ;  /* 0x000000ffff041224 */ /* 0x001fe400078e0008 */
[----:B------:R-:W-:-:S05]  /*6520*/  @P1 IMAD.MOV.U32 R5, RZ, RZ, R9 ;  /* 0x000000ffff051224 */ /* 0x000fca00078e0009 */
[----:B------:R1:W-:Y:S04]  /*6530*/  @P1 STG.E desc[UR36][R4.64+0x1e0], R13 ;  /* 0x0001e00d04001986 */ /* 0x0003e8000c101924 */
[----:B------:R1:W-:Y:S02]  /*6540*/  @P0 STG.E desc[UR36][R8.64+0x1e4], R87 ;  /* 0x0001e45708000986 */ /* 0x0003e4000c101924 */
.L_x_158:
[----:B------:R-:W-:Y:S05]  /*6550*/  BSYNC B0 ;  /* 0x0000000000007941 */ /* 0x000fea0003800000 */
.L_x_32:
[----:B------:R-:W-:Y:S01]  /*6560*/  IADD3 R16, P0, R16, UR38, RZ ;  /* 0x0000002610107c10 */ /* 0x000fe2000ff1e0ff */
[----:B------:R-:W-:Y:S01]  /*6570*/  ULDC.64 UR4, c[0x0][0x650] ;  /* 0x0001940000047ab9 */ /* 0x000fe20000000a00 */
[----:B------:R-:W-:Y:S01]  /*6580*/  PRMT R3, RZ, 0x7610, R3 ;  /* 0x00007610ff037816 */ /* 0x000fe20000000003 */
[----:B------:R-:W-:Y:S01]  /*6590*/  IMAD.MOV.U32 R100, RZ, RZ, -0x1 ;  /* 0xffffffffff647424 */ /* 0x000fe200078e00ff */
[----:B------:R-:W-:Y:S01]  /*65a0*/  IADD3.X R17, R17, UR41, RZ, P0, !PT ;  /* 0x0000002911117c10 */ /* 0x000fe200087fe4ff */
[----:B--2---:R-:W-:Y:S01]  /*65b0*/  IMAD.MOV.U32 R101, RZ, RZ, -0x1 ;  /* 0xffffffffff657424 */ /* 0x004fe200078e00ff */
[----:B------:R-:W-:-:S04]  /*65c0*/  ISETP.GE.U32.AND P0, PT, R16, UR4, PT ;  /* 0x0000000410007c0c */ /* 0x000fc8000bf06070 */
[----:B------:R-:W-:-:S13]  /*65d0*/  ISETP.GE.U32.AND.EX P0, PT, R17, UR5, PT, P0 ;  /* 0x0000000511007c0c */ /* 0x000fda000bf06100 */
[----:B------:R-:W-:Y:S05]  /*65e0*/  @P0 BRA `(.L_x_159) ;  /* 0x00000004004c0947 */ /* 0x000fea0003800000 */
[----:B0-----:R-:W0:Y:S01]  /*65f0*/  LDC.64 R10, c[0x0][0x628] ;  /* 0x00018a00ff0a7b82 */ /* 0x001e220000000a00 */
[----:B-1--4-:R-:W1:Y:S01]  /*6600*/  S2R R12, SR_CTAID.X ;  /* 0x00000000000c7919 */ /* 0x012e620000002500 */
[----:B---3--:R-:W-:Y:S02]  /*6610*/  IMAD.MOV.U32 R8, RZ, RZ, R16 ;  /* 0x000000ffff087224 */ /* 0x008fe400078e0010 */
[----:B------:R-:W-:Y:S01]  /*6620*/  IMAD.MOV.U32 R9, RZ, RZ, R17 ;  /* 0x000000ffff097224 */ /* 0x000fe200078e0011 */
[----:B------:R-:W2:Y:S03]  /*6630*/  S2R R20, SR_CTAID.Y ;  /* 0x0000000000147919 */ /* 0x000ea60000002600 */
[----:B------:R-:W3:Y:S08]  /*6640*/  LDC R0, c[0x0][0x630] ;  /* 0x00018c00ff007b82 */ /* 0x000ef00000000800 */
[----:B------:R-:W4:Y:S01]  /*6650*/  LDC.64 R14, c[0x0][0x620] ;  /* 0x00018800ff0e7b82 */ /* 0x000f220000000a00 */
[----:B0-----:R-:W-:-:S04]  /*6660*/  ISETP.NE.U32.AND P0, PT, R10, RZ, PT ;  /* 0x000000ff0a00720c */ /* 0x001fc80003f05070 */
[----:B------:R-:W-:-:S13]  /*6670*/  ISETP.NE.AND.EX P0, PT, R11, RZ, PT, P0 ;  /* 0x000000ff0b00720c */ /* 0x000fda0003f05300 */
[----:B-1234-:R-:W-:Y:S05]  /*6680*/  @!P0 BRA `(.L_x_160) ;  /* 0x0000000000288947 */ /* 0x01efea0003800000 */
        /* <DEDUP_REMOVED lines=10> */
.L_x_160:
[-CC-:B------:R-:W-:Y:S01]  /*6730*/  SHF.R.U64 R101, R8, R0.reuse, R9.reuse ;  /* 0x0000000008657219 */ /* 0x180fe20000001209 */
[----:B------:R-:W0:Y:S01]  /*6740*/  LDC.64 R26, c[0x0][0x640] ;  /* 0x00019000ff1a7b82 */ /* 0x000e220000000a00 */
[----:B------:R-:W-:Y:S01]  /*6750*/  SHF.R.U32.HI R0, RZ, R0, R9 ;  /* 0x00000000ff007219 */ /* 0x000fe20000011609 */
[----:B------:R-:W-:Y:S01]  /*6760*/  ULDC UR4, c[0x0][0x150] ;  /* 0x0000540000047ab9 */ /* 0x000fe20000000800 */
[----:B------:R-:W-:Y:S02]  /*6770*/  IADD3 R3, P0, RZ, -R101, RZ ;  /* 0x80000065ff037210 */ /* 0x000fe40007f1e0ff */
[----:B------:R-:W-:-:S03]  /*6780*/  I2FP.F32.U32 R7, R12 ;  /* 0x0000000c00077245 */ /* 0x000fc60000201000 */
[----:B------:R-:W1:Y:S01]  /*6790*/  LDC R6, c[0x0][0x618] ;  /* 0x00018600ff067b82 */ /* 0x000e620000000800 */
[----:B------:R-:W-:Y:S02]  /*67a0*/  IMAD.X R5, RZ, RZ, ~R0, P0 ;  /* 0x000000ffff057224 */ /* 0x000fe400000e0e00 */
[----:B------:R-:W-:Y:S01]  /*67b0*/  FMUL R7, R7, UR4 ;  /* 0x0000000407077c20 */ /* 0x000fe20008400000 */
[----:B------:R-:W-:Y:S01]  /*67c0*/  ULDC UR4, c[0x0][0x154] ;  /* 0x0000550000047ab9 */ /* 0x000fe20000000800 */
[-C--:B------:R-:W-:Y:S02]  /*67d0*/  IMAD R0, R5, R14.reuse, RZ ;  /* 0x0000000e05007224 */ /* 0x080fe400078e02ff */
[C---:B------:R-:W-:Y:S01]  /*67e0*/  IMAD.WIDE.U32 R4, R3.reuse, R14, R16 ;  /* 0x0000000e03047225 */ /* 0x040fe200078e0010 */
[----:B------:R-:W2:Y:S01]  /*67f0*/  LDC R8, c[0x0][0x608] ;  /* 0x00018200ff087b82 */ /* 0x000ea20000000800 */
[----:B------:R-:W3:Y:S02]  /*6800*/  F2I.U32.TRUNC.NTZ R7, R7 ;  /* 0x0000000700077305 */ /* 0x000ee4000020f000 */
[----:B------:R-:W-:Y:S01]  /*6810*/  IMAD R3, R3, R15, R0 ;  /* 0x0000000f03037224 */ /* 0x000fe200078e0200 */
[----:B------:R-:W-:-:S03]  /*6820*/  I2FP.F32.U32 R0, R20 ;  /* 0x0000001400007245 */ /* 0x000fc60000201000 */
[----:B------:R-:W-:Y:S01]  /*6830*/  IMAD.IADD R3, R5, 0x1, R3 ;  /* 0x0000000105037824 */ /* 0x000fe200078e0203 */
[----:B------:R-:W4:Y:S01]  /*6840*/  LDC R11, c[0x0][0x658] ;  /* 0x00019600ff0b7b82 */ /* 0x000f220000000800 */
[----:B0-----:R-:W-:-:S04]  /*6850*/  ISETP.NE.U32.AND P0, PT, R26, RZ, PT ;  /* 0x000000ff1a00720c */ /* 0x001fc80003f05070 */
[----:B------:R-:W-:-:S03]  /*6860*/  ISETP.NE.AND.EX P0, PT, R27, RZ, PT, P0 ;  /* 0x000000ff1b00720c */ /* 0x000fc60003f05300 */
[----:B------:R-:W0:Y:S01]  /*6870*/  LDC R9, c[0x0][0x144] ;  /* 0x00005100ff097b82 */ /* 0x000e220000000800 */
[-C--:B-1----:R-:W-:Y:S01]  /*6880*/  SHF.R.U64 R10, R4, R6.reuse, R3 ;  /* 0x00000006040a7219 */ /* 0x082fe20000001203 */
[----:B---3--:R-:W-:Y:S01]  /*6890*/  IMAD.MOV R7, RZ, RZ, -R7 ;  /* 0x000000ffff077224 */ /* 0x008fe200078e0a07 */
[----:B------:R-:W-:Y:S01]  /*68a0*/  SHF.R.U32.HI R3, RZ, R6, R3 ;  /* 0x00000006ff037219 */ /* 0x000fe20000011603 */
[----:B------:R-:W-:-:S04]  /*68b0*/  FMUL R6, R0, UR4 ;  /* 0x0000000400067c20 */ /* 0x000fc80008400000 */
[----:B------:R-:W1:Y:S01]  /*68c0*/  LDC R21, c[0x0][0x148] ;  /* 0x00005200ff157b82 */ /* 0x000e620000000800 */
[----:B------:R3:W0:Y:S01]  /*68d0*/  F2I.U32.TRUNC.NTZ R14, R6 ;  /* 0x00000006000e7305 */ /* 0x000622000020f000 */
[-CC-:B--2---:R-:W-:Y:S02]  /*68e0*/  SHF.R.U64 R13, R10, R8.reuse, R3.reuse ;  /* 0x000000080a0d7219 */ /* 0x184fe40000001203 */
[----:B------:R-:W-:-:S04]  /*68f0*/  SHF.R.U32.HI R0, RZ, R8, R3 ;  /* 0x00000008ff007219 */ /* 0x000fc80000011603 */
[----:B-----5:R-:W2:Y:S01]  /*6900*/  LDC R24, c[0x0][0x648] ;  /* 0x00019200ff187b82 */ /* 0x020ea20000000800 */
[-CC-:B----4-:R-:W-:Y:S02]  /*6910*/  SHF.R.U64 R15, R13, R11.reuse, R0.reuse ;  /* 0x0000000b0d0f7219 */ /* 0x190fe40000001200 */
[----:B------:R-:W-:-:S03]  /*6920*/  SHF.R.U32.HI R5, RZ, R11, R0 ;  /* 0x0000000bff057219 */ /* 0x000fc60000011600 */
[----:B------:R-:W-:Y:S02]  /*6930*/  IMAD.MOV.U32 R4, RZ, RZ, R15 ;  /* 0x000000ffff047224 */ /* 0x000fe400078e000f */
[----:B------:R-:W4:Y:S01]  /*6940*/  LDC R28, c[0x0][0x638] ;  /* 0x00018e00ff1c7b82 */ /* 0x000f220000000800 */
[----:B0-----:R-:W-:-:S07]  /*6950*/  IMAD R25, R9, R7, R12 ;  /* 0x0000000709197224 */ /* 0x001fce00078e020c */
[----:B------:R-:W0:Y:S08]  /*6960*/  LDC R29, c[0x0][0x610] ;  /* 0x00018400ff1d7b82 */ /* 0x000e300000000800 */
[----:B------:R-:W0:Y:S01]  /*6970*/  LDC R30, c[0x0][0x600] ;  /* 0x00018000ff1e7b82 */ /* 0x000e220000000800 */
[----:B-123--:R-:W-:Y:S05]  /*6980*/  @!P0 BRA `(.L_x_161) ;  /* 0x0000000000288947 */ /* 0x00efea0003800000 */
[----:B------:R-:W1:Y:S02]  /*6990*/  LDC R0, c[0x0][0x64c] ;  /* 0x00019300ff007b82 */ /* 0x000e640000000800 */
[----:B-1----:R-:W-:-:S05]  /*69a0*/  IADD3 R3, P0, R15, R0, RZ ;  /* 0x000000000f037210 */ /* 0x002fca0007f1e0ff */
        /* <DEDUP_REMOVED lines=8> */
.L_x_161:
[----:B------:R-:W-:Y:S01]  /*6a30*/  ISETP.NE.AND P0, PT, R2, 0x1, PT ;  /* 0x000000010200780c */ /* 0x000fe20003f05270 */
[----:B------:R-:W-:Y:S01]  /*6a40*/  IMAD.MOV R14, RZ, RZ, -R14 ;  /* 0x000000ffff0e7224 */ /* 0x000fe200078e0a0e */
[----:B------:R-:W-:Y:S02]  /*6a50*/  SHF.R.U64 R3, R4, R24, R5 ;  /* 0x0000001804037219 */ /* 0x000fe40000001205 */
[----:B------:R-:W-:Y:S02]  /*6a60*/  LOP3.LUT R0, R13, R98, RZ, 0xc0, !PT ;  /* 0x000000620d007212 */ /* 0x000fe400078ec0ff */
[----:B------:R-:W-:Y:S01]  /*6a70*/  LOP3.LUT R10, R10, R97, RZ, 0xc0, !PT ;  /* 0x000000610a0a7212 */ /* 0x000fe200078ec0ff */
[----:B------:R-:W-:Y:S02]  /*6a80*/  IMAD.MOV R4, RZ, RZ, -R3 ;  /* 0x000000ffff047224 */ /* 0x000fe400078e0a03 */
[----:B------:R-:W-:Y:S02]  /*6a90*/  IMAD R0, R93, R3, R0 ;  /* 0x000000035d007224 */ /* 0x000fe400078e0200 */
[----:B----4-:R-:W-:-:S02]  /*6aa0*/  IMAD R3, R4, R28, R15 ;  /* 0x0000001c04037224 */ /* 0x010fc400078e020f */
[----:B------:R-:W-:Y:S02]  /*6ab0*/  @P0 IMAD R25, R21, R14, R20 ;  /* 0x0000000e15190224 */ /* 0x000fe400078e0214 */
[----:B0-----:R-:W-:Y:S02]  /*6ac0*/  IMAD R5, R3, R30, R10 ;  /* 0x0000001e03057224 */ /* 0x001fe400078e020a */
[----:B------:R-:W-:Y:S02]  /*6ad0*/  IMAD R0, R0, R29, R25 ;  /* 0x0000001d00007224 */ /* 0x000fe400078e0219 */
[----:B------:R-:W-:-:S03]  /*6ae0*/  IMAD.MOV.U32 R4, RZ, RZ, 0x1 ;  /* 0x00000001ff047424 */ /* 0x000fc600078e00ff */
[----:B------:R-:W-:Y:S02]  /*6af0*/  SEL R100, R5, R0, !P0 ;  /* 0x0000000005647207 */ /* 0x000fe40004000000 */
[----:B------:R-:W-:Y:S02]  /*6b00*/  PRMT R3, R4, 0x7610, R3 ;  /* 0x0000761004037816 */ /* 0x000fe40000000003 */
[----:B------:R-:W-:-:S07]  /*6b10*/  SEL R0, R0, R5, !P0 ;  /* 0x0000000500007207 */ /* 0x000fce0004000000 */
.L_x_159:
[----:B------:R-:W-:Y:S01]  /*6b20*/  LOP3.LUT P0, RZ, R3, 0xff, RZ, 0xc0, !PT ;  /* 0x000000ff03ff7812 */ /* 0x000fe2000780c0ff */
[----:B------:R-:W-:Y:S01]  /*6b30*/  UIMAD.WIDE.U32 UR4, UR42, -0x55555555, URZ ;  /* 0xaaaaaaab2a0478a5 */ /* 0x000fe2000f8e003f */
[----:B------:R-:W-:-:S03]  /*6b40*/  IMAD.MOV.U32 R103, RZ, RZ, R0 ;  /* 0x000000ffff677224 */ /* 0x000fc600078e0000 */
[----:B------:R-:W-:-:S04]  /*6b50*/  USHF.R.U32.HI UR4, URZ, 0x1, UR5 ;  /* 0x000000013f047899 */ /* 0x000fc80008011605 */
[----:B------:R-:W-:-:S04]  /*6b60*/  UIMAD UR42, UR4, -0x3, UR42 ;  /* 0xfffffffd042a78a4 */ /* 0x000fc8000f8e022a */
[----:B------:R-:W-:Y:S08]  /*6b70*/  @P0 BRA `(.L_x_162) ;  /* 0xffffffa800380947 */ /* 0x000ff0000383ffff */
[----:B------:R-:W-:Y:S05]  /*6b80*/  EXIT ;  /* 0x000000000000794d */ /* 0x000fea0003800000 */
.L_x_7:
        /* <DEDUP_REMOVED lines=26> */
.L_x_164:
[----:B------:R-:W0:Y:S01]  /*6d30*/  LDC.64 R28, c[0x0][0x640] ;  /* 0x00019000ff1c7b82 */ /* 0x000e220000000a00 */
[-CC-:B------:R-:W-:Y:S01]  /*6d40*/  SHF.R.U64 R21, R14, R8.reuse, R15.reuse ;  /* 0x000000080e157219 */ /* 0x180fe2000000120f */
[----:B------:R-:W-:Y:S01]  /*6d50*/  IMAD.MOV.U32 R31, RZ, RZ, 0x1 ;  /* 0x00000001ff1f7424 */ /* 0x000fe200078e00ff */
[----:B------:R-:W-:Y:S02]  /*6d60*/  SHF.R.U32.HI R7, RZ, R8, R15 ;  /* 0x00000008ff077219 */ /* 0x000fe4000001160f */
[----:B------:R-:W-:-:S03]  /*6d70*/  IADD3 R13, P0, RZ, -R21, RZ ;  /* 0x80000015ff0d7210 */ /* 0x000fc60007f1e0ff */
[----:B------:R-:W1:Y:S02]  /*6d80*/  LDC R12, c[0x0][0x618] ;  /* 0x00018600ff0c7b82 */ /* 0x000e640000000800 */
[----:B------:R-:W-:Y:S02]  /*6d90*/  IMAD.X R7, RZ, RZ, ~R7, P0 ;  /* 0x000000ffff077224 */ /* 0x000fe400000e0e07 */
[----:B------:R-:W-:-:S04]  /*6da0*/  IMAD.WIDE.U32 R10, R13, R24, R16 ;  /* 0x000000180d0a7225 */ /* 0x000fc800078e0010 */
[----:B------:R-:W2:Y:S01]  /*6db0*/  LDC R14, c[0x0][0x608] ;  /* 0x00018200ff0e7b82 */ /* 0x000ea20000000800 */
[----:B------:R-:W-:-:S04]  /*6dc0*/  IMAD R8, R7, R24, RZ ;  /* 0x0000001807087224 */ /* 0x000fc800078e02ff */
[----:B------:R-:W-:-:S03]  /*6dd0*/  IMAD R7, R13, R25, R8 ;  /* 0x000000190d077224 */ /* 0x000fc600078e0208 */
[----:B------:R-:W3:Y:S01]  /*6de0*/  LDC R26, c[0x0][0x658] ;  /* 0x00019600ff1a7b82 */ /* 0x000ee20000000800 */
[----:B------:R-:W-:Y:S01]  /*6df0*/  IMAD.IADD R7, R11, 0x1, R7 ;  /* 0x000000010b077824 */ /* 0x000fe200078e0207 */
[----:B0-----:R-:W-:Y:S01]  /*6e00*/  ISETP.NE.U32.AND P0, PT, R28, RZ, PT ;  /* 0x000000ff1c00720c */ /* 0x001fe20003f05070 */
[----:B------:R-:W-:-:S03]  /*6e10*/  IMAD.MOV.U32 R11, RZ, RZ, -0x1 ;  /* 0xffffffffff0b7424 */ /* 0x000fc600078e00ff */
        /* <DEDUP_REMOVED lines=8> */
[-C--:B---3--:R-:W-:Y:S02]  /*6ea0*/  SHF.L.U32 R10, R11, R26.reuse, RZ ;  /* 0x0000001a0b0a7219 */ /* 0x088fe400000006ff */
[--C-:B------:R-:W-:Y:S02]  /*6eb0*/  SHF.R.U64 R24, R22, R26, R7.reuse ;  /* 0x0000001a16187219 */ /* 0x100fe40000001207 */
[----:B------:R-:W-:Y:S02]  /*6ec0*/  LOP3.LUT R33, RZ, R10, RZ, 0x33, !PT ;  /* 0x0000000aff217212 */ /* 0x000fe400078e33ff */
[----:B------:R-:W-:Y:S01]  /*6ed0*/  SHF.R.U32.HI R11, RZ, R26, R7 ;  /* 0x0000001aff0b7219 */ /* 0x000fe20000011607 */
[----:B------:R-:W3:Y:S01]  /*6ee0*/  LDC R30, c[0x0][0x610] ;  /* 0x00018400ff1e7b82 */ /* 0x000ee20000000800 */
[----:B------:R-:W-:Y:S01]  /*6ef0*/  IMAD.MOV.U32 R10, RZ, RZ, R24 ;  /* 0x000000ffff0a7224 */ /* 0x000fe200078e0018 */
[----:B------:R-:W-:Y:S06]  /*6f00*/  @!P0 BRA `(.L_x_165) ;  /* 0x0000000000288947 */ /* 0x000fec0003800000 */
        /* <DEDUP_REMOVED lines=10> */
.L_x_165:
[----:B------:R-:W-:Y:S02]  /*6fb0*/  ISETP.NE.AND P0, PT, R2, 0x1, PT ;  /* 0x000000010200780c */ /* 0x000fe40003f05270 */
[----:B-1----:R-:W-:Y:S01]  /*6fc0*/  SHF.R.U64 R8, R10, R8, R11 ;  /* 0x000000080a087219 */ /* 0x002fe2000000120b */
[----:B0-----:R-:W-:Y:S01]  /*6fd0*/  VIADD R11, R25, 0xffffffff ;  /* 0xffffffff190b7836 */ /* 0x001fe20000000000 */
[----:B------:R-:W-:Y:S02]  /*6fe0*/  SHF.L.U32 R31, R31, R26, RZ ;  /* 0x0000001a1f1f7219 */ /* 0x000fe400000006ff */
[----:B------:R-:W-:Y:S01]  /*6ff0*/  LOP3.LUT R5, R22, R33, RZ, 0xc0, !PT ;  /* 0x0000002116057212 */ /* 0x000fe200078ec0ff */
[----:B------:R-:W-:-:S04]  /*7000*/  IMAD.MOV R7, RZ, RZ, -R8 ;  /* 0x000000ffff077224 */ /* 0x000fc800078e0a08 */
[----:B------:R-:W-:Y:S02]  /*7010*/  IMAD R5, R31, R8, R5 ;  /* 0x000000081f057224 */ /* 0x000fe400078e0205 */
[----:B------:R-:W-:Y:S01]  /*7020*/  @P0 IMAD R6, R9, R23, R4 ;  /* 0x0000001709060224 */ /* 0x000fe200078e0204 */
[----:B------:R-:W-:Y:S01]  /*7030*/  LOP3.LUT R9, R20, R11, RZ, 0xc0, !PT ;  /* 0x0000000b14097212 */ /* 0x000fe200078ec0ff */
[----:B--2---:R-:W-:Y:S02]  /*7040*/  IMAD R4, R7, R27, R24 ;  /* 0x0000001b07047224 */ /* 0x004fe400078e0218 */
[----:B---3--:R-:W-:Y:S02]  /*7050*/  IMAD R6, R5, R30, R6 ;  /* 0x0000001e05067224 */ /* 0x008fe400078e0206 */
[----:B------:R-:W-:Y:S02]  /*7060*/  IMAD R5, R4, R25, R9 ;  /* 0x0000001904057224 */ /* 0x000fe400078e0209 */
[----:B------:R-:W-:-:S02]  /*7070*/  IMAD.MOV.U32 R8, RZ, RZ, 0x1 ;  /* 0x00000001ff087424 */ /* 0x000fc400078e00ff */
[----:B------:R-:W-:Y:S01]  /*7080*/  IMAD.MOV.U32 R7, RZ, RZ, R21 ;  /* 0x000000ffff077224 */ /* 0x000fe200078e0015 */
[----:B------:R-:W-:Y:S02]  /*7090*/  SEL R19, R5, R6, !P0 ;  /* 0x0000000605137207 */ /* 0x000fe40004000000 */
[----:B------:R-:W-:-:S07]  /*70a0*/  SEL R12, R6, R5, !P0 ;  /* 0x00000005060c7207 */ /* 0x000fce0004000000 */
.L_x_163:
[----:B------:R-:W-:-:S08]  /*70b0*/  NOP ;  /* 0x0000000000007918 */ /* 0x000fd00000000000 */
[----:B------:R-:W0:-:S00]  /*70c0*/  USETMAXREG.DEALLOC.CTAPOOL 0x28 ;  /* 0x00000028000079c8 */ /* 0x000e0000080e0500 */
[----:B0-----:R-:W-:-:S13]  /*70d0*/  ISETP.NE.AND P0, PT, R3, RZ, PT ;  /* 0x000000ff0300720c */ /* 0x001fda0003f05270 */
[----:B------:R-:W-:Y:S05]  /*70e0*/  @P0 EXIT ;  /* 0x000000000000094d */ /* 0x000fea0003800000 */
[----:B------:R-:W-:Y:S01]  /*70f0*/  LOP3.LUT P0, RZ, R8, 0xff, RZ, 0xc0, !PT ;  /* 0x000000ff08ff7812 */ /* 0x000fe2000780c0ff */
[----:B------:R-:W-:Y:S02]  /*7100*/  IMAD.MOV.U32 R3, RZ, RZ, 0x1 ;  /* 0x00000001ff037424 */ /* 0x000fe400078e00ff */
[----:B------:R-:W-:-:S10]  /*7110*/  IMAD.MOV.U32 R13, RZ, RZ, RZ ;  /* 0x000000ffff0d7224 */ /* 0x000fd400078e00ff */
[----:B------:R-:W-:Y:S05]  /*7120*/  @!P0 BRA `(.L_x_166) ;  /* 0x0000000c00908947 */ /* 0x000fea0003800000 */
[----:B------:R-:W0:Y:S01]  /*7130*/  LDC R3, c[0x0][0x28c] ;  /* 0x0000a300ff037b82 */ /* 0x000e220000000800 */
[----:B------:R-:W-:Y:S01]  /*7140*/  UMOV UR7, 0x1 ;  /* 0x0000000100077882 */ /* 0x000fe20000000000 */
[----:B------:R-:W-:Y:S01]  /*7150*/  ULDC UR14, c[0x0][0x658] ;  /* 0x00019600000e7ab9 */ /* 0x000fe20000000800 */
[----:B------:R-:W-:Y:S01]  /*7160*/  UMOV UR6, 0xffffffff ;  /* 0xffffffff00067882 */ /* 0x000fe20000000000 */
[----:B------:R-:W-:Y:S01]  /*7170*/  BSSY B0, `(.L_x_166) ;  /* 0x00000df000007945 */ /* 0x000fe20003800000 */
[----:B------:R-:W-:Y:S01]  /*7180*/  USHF.L.U32 UR6, UR6, UR14, URZ ;  /* 0x0000000e06067299 */ /* 0x000fe2000800063f */
[----:B------:R-:W-:Y:S01]  /*7190*/  IMAD.MOV.U32 R11, RZ, RZ, 0x1 ;  /* 0x00000001ff0b7424 */ /* 0x000fe200078e00ff */
[----:B------:R-:W-:Y:S01]  /*71a0*/  LOP3.LUT R10, R18, 0x2, RZ, 0xfc, !PT ;  /* 0x00000002120a7812 */ /* 0x000fe200078efcff */
[----:B------:R-:W1:Y:S01]  /*71b0*/  S2UR UR5, SR_CgaCtaId ;  /* 0x00000000000579c3 */ /* 0x000e620000008800 */
[----:B------:R-:W-:Y:S01]  /*71c0*/  IMAD.MOV.U32 R13, RZ, RZ, RZ ;  /* 0x000000ffff0d7224 */ /* 0x000fe200078e00ff */
[----:B------:R-:W-:Y:S01]  /*71d0*/  ULDC UR13, c[0x0][0x600] ;  /* 0x00018000000d7ab9 */ /* 0x000fe20000000800 */
[----:B------:R-:W-:Y:S01]  /*71e0*/  UMOV UR23, 0x55 ;  /* 0x0000005500177882 */ /* 0x000fe20000000000 */
[----:B------:R-:W-:-:S02]  /*71f0*/  UIADD3 UR13, UR13, -0x1, URZ ;  /* 0xffffffff0d0d7890 */ /* 0x000fc4000fffe03f */
[----:B------:R-:W-:Y:S02]  /*7200*/  USHF.L.U32 UR14, UR7, UR14, URZ ;  /* 0x0000000e070e7299 */ /* 0x000fe4000800063f */
[----:B------:R-:W-:Y:S01]  /*7210*/  ULOP3.LUT UR21, URZ, UR6, URZ, 0x33, !UPT ;  /* 0x000000063f157292 */ /* 0x000fe2000f8e333f */
[----:B------:R-:W-:Y:S01]  /*7220*/  ULDC.64 UR30, c[0x0][0x198] ;  /* 0x00006600001e7ab9 */ /* 0x000fe20000000a00 */
[----:B0-----:R-:W-:-:S05]  /*7230*/  VIADD R3, R3, 0x3f ;  /* 0x0000003f03037836 */ /* 0x001fca0000000000 */
[----:B------:R-:W-:Y:S01]  /*7240*/  SHF.R.S32.HI R4, RZ, 0x1f, R3 ;  /* 0x0000001fff047819 */ /* 0x000fe20000011403 */
[----:B-1----:R-:W-:-:S03]  /*7250*/  ULOP3.LUT UR4, UR5, 0x1, URZ, 0xc0, !UPT ;  /* 0x0000000105047892 */ /* 0x002fc6000f8ec03f */
[----:B------:R-:W-:Y:S01]  /*7260*/  LEA.HI R4, R4, R3, RZ, 0x6 ;  /* 0x0000000304047211 */ /* 0x000fe200078f30ff */
[----:B------:R-:W-:Y:S01]  /*7270*/  USHF.R.U32.HI UR37, URZ, 0x1, UR5 ;  /* 0x000000013f257899 */ /* 0x000fe20008011605 */
[----:B------:R-:W-:Y:S01]  /*7280*/  IMAD.MOV.U32 R3, RZ, RZ, 0x1 ;  /* 0x00000001ff037424 */ /* 0x000fe200078e00ff */
[----:B------:R-:W-:Y:S01]  /*7290*/  USHF.L.U32 UR15, UR5, 0x6, URZ ;  /* 0x00000006050f7899 */ /* 0x000fe2000800063f */
[----:B------:R-:W-:Y:S01]  /*72a0*/  SHF.R.S32.HI R8, RZ, 0x6, R4 ;  /* 0x00000006ff087819 */ /* 0x000fe20000011404 */
[----:B------:R-:W-:Y:S02]  /*72b0*/  USHF.L.U32 UR40, UR5, 0xb, URZ ;  /* 0x0000000b05287899 */ /* 0x000fe4000800063f */
[----:B------:R-:W-:Y:S02]  /*72c0*/  ULOP3.LUT UR5, UR5, 0xfffffffe, URZ, 0xc0, !UPT ;  /* 0xfffffffe05057892 */ /* 0x000fe4000f8ec03f */
[----:B------:R-:W-:Y:S01]  /*72d0*/  UISETP.GT.U32.AND UP0, UPT, UR4, 0xffff, UPT ;  /* 0x0000ffff0400788c */ /* 0x000fe2000bf04070 */
[----:B------:R-:W-:Y:S01]  /*72e0*/  VIADD R9, R8, 0x1 ;  /* 0x0000000108097836 */ /* 0x000fe20000000000 */
[----:B------:R-:W-:-:S02]  /*72f0*/  USHF.L.U32 UR22, UR7, UR5, URZ ;  /* 0x0000000507167299 */ /* 0x000fc4000800063f */
[----:B------:R-:W-:Y:S02]  /*7300*/  ULOP3.LUT UR5, UR5, 0x1, URZ, 0xfc, !UPT ;  /* 0x0000000105057892 */ /* 0x000fe4000f8efc3f */
[----:B------:R-:W-:Y:S02]  /*7310*/  USEL UR4, UR4, 0xffff, !UP0 ;  /* 0x0000ffff04047887 */ /* 0x000fe4000c000000 */
[----:B------:R-:W-:Y:S02]  /*7320*/  USHF.L.U32 UR5, UR7, UR5, URZ ;  /* 0x0000000507057299 */ /* 0x000fe4000800063f */
[----:B------:R-:W-:Y:S02]  /*7330*/  ULOP3.LUT UR4, UR4, 0xffff, URZ, 0xc0, !UPT ;  /* 0x0000ffff04047892 */ /* 0x000fe4000f8ec03f */
[----:B------:R-:W-:Y:S02]  /*7340*/  ULOP3.LUT UR15, UR15, 0x40, URZ, 0xc0, !UPT ;  /* 0x000000400f0f7892 */ /* 0x000fe4000f8ec03f */
[----:B------:R-:W-:-:S02]  /*7350*/  ULOP3.LUT UR22, UR22, UR5, URZ, 0xfc, !UPT ;  /* 0x0000000516167292 */ /* 0x000fc4000f8efc3f */
[----:B------:R-:W-:-:S12]  /*7360*/  USHF.L.U32 UR23, UR23, UR4, URZ ;  /* 0x0000000417177299 */ /* 0x000fd8000800063f */
.L_x_177:
[----:B------:R-:W-:-:S03]  /*7370*/  UMOV UR4, 0xffffffff ;  /* 0xffffffff00047882 */ /* 0x000fc60000000000 */
[----:B------:R-:W-:Y:S05]  /*7380*/  BRA.DIV UR4, `(.L_x_167) ;  /* 0x0000000e04bc7947 */ /* 0x000fea000b800000 */
[----:B------:R-:W-:-:S13]  /*7390*/  ELECT P6, URZ, PT ;  /* 0x00000000003f782f */ /* 0x000fda00038c0000 */
.L_x_187:
[----:B------:R-:W0:Y:S01]  /*73a0*/  LDC R4, c[0x0][0x28c] ;  /* 0x0000a300ff047b82 */ /* 0x000e220000000800 */
[----:B------:R-:W-:Y:S01]  /*73b0*/  BSSY B1, `(.L_x_168) ;  /* 0x0000048000017945 */ /* 0x000fe20003800000 */
[----:B0-----:R-:W-:-:S13]  /*73c0*/  ISETP.LT.OR P6, PT, R4, 0x1, !P6 ;  /* 0x000000010400780c */ /* 0x001fda00077c1670 */
[----:B------:R-:W-:Y:S05]  /*73d0*/  @P6 BRA `(.L_x_169) ;  /* 0x0000000400146947 */ /* 0x000fea0003800000 */
[----:B------:R-:W-:Y:S01]  /*73e0*/  LEA R12, R12, UR37, 0x2 ;  /* 0x000000250c0c7c11 */ /* 0x000fe2000f8e10ff */
[----:B------:R-:W-:Y:S01]  /*73f0*/  IMAD.MOV.U32 R20, RZ, RZ, RZ ;  /* 0x000000ffff147224 */ /* 0x000fe200078e00ff */
[----:B------:R-:W-:Y:S01]  /*7400*/  LEA R19, R19, UR15, 0x7 ;  /* 0x0000000f13137c11 */ /* 0x000fe2000f8e38ff */
[----:B------:R-:W-:Y:S02]  /*7410*/  IMAD.MOV.U32 R4, RZ, RZ, R9 ;  /* 0x000000ffff047224 */ /* 0x000fe400078e0009 */
[----:B------:R-:W-:Y:S02]  /*7420*/  IMAD.MOV.U32 R5, RZ, RZ, R3 ;  /* 0x000000ffff057224 */ /* 0x000fe400078e0003 */
[----:B------:R-:W-:Y:S02]  /*7430*/  IMAD.MOV.U32 R6, RZ, RZ, R13 ;  /* 0x000000ffff067224 */ /* 0x000fe400078e000d */
[----:B------:R-:W-:-:S07]  /*7440*/  IMAD.SHL.U32 R15, R12, 0x20, RZ ;  /* 0x000000200c0f7824 */ /* 0x000fce00078e00ff */
.L_x_172:
[----:B------:R-:W0:Y:S01]  /*7450*/  S2R R21, SR_CgaCtaId ;  /* 0x0000000000157919 */ /* 0x000e220000008800 */
[----:B------:R-:W-:Y:S02]  /*7460*/  MOV R12, 0x400 ;  /* 0x00000400000c7802 */ /* 0x000fe40000000f00 */
[----:B------:R-:W-:-:S13]  /*7470*/  ISETP.NE.AND P1, PT, R0, RZ, PT ;  /* 0x000000ff0000720c */ /* 0x000fda0003f25270 */
[----:B------:R-:W1:Y:S01]  /*7480*/  @!P1 LDC R14, c[0x0][0x500] ;  /* 0x00014000ff0e9b82 */ /* 0x000e620000000800 */
[----:B0-----:R-:W-:Y:S02]  /*7490*/  LEA R23, R21, R12, 0x18 ;  /* 0x0000000c15177211 */ /* 0x001fe400078ec0ff */
[----:B------:R-:W-:-:S03]  /*74a0*/  SHF.L.U32 R12, R5, 0x1f, RZ ;  /* 0x0000001f050c7819 */ /* 0x000fc600000006ff */
[----:B------:R-:W-:-:S04]  /*74b0*/  IMAD R21, R6, 0x8, R23 ;  /* 0x0000000806157824 */ /* 0x000fc800078e0217 */
[----:B------:R-:W0:Y:S02]  /*74c0*/  SYNCS.PHASECHK.TRANS64.TRYWAIT P0, [R21+URZ+0x18], R12 ;  /* 0x0000180c150075a7 */ /* 0x000e24000800017f */
[----:B01----:R-:W-:Y:S05]  /*74d0*/  @!P0 BRA `(.L_x_170) ;  /* 0x0000000c00888947 */ /* 0x003fea0003800000 */
.L_x_188:
[----:B0-----:R-:W-:Y:S01]  /*74e0*/  PRMT R12, R10, 0x9910, RZ ;  /* 0x000099100a0c7816 */ /* 0x001fe200000000ff */
[----:B------:R0:W-:Y:S03]  /*74f0*/  @!P1 SYNCS.ARRIVE.TRANS64 RZ, [R21+URZ], R14 ;  /* 0x0000000e15ff99a7 */ /* 0x0001e6000800003f */
[----:B------:R-:W-:-:S13]  /*7500*/  ISETP.NE.AND P0, PT, R12, 0x2, PT ;  /* 0x000000020c00780c */ /* 0x000fda0003f05270 */
[----:B0-----:R-:W-:Y:S05]  /*7510*/  @P0 BRA `(.L_x_171) ;  /* 0x0000000000040947 */ /* 0x001fea0003800000 */
[----:B------:R-:W-:Y:S01]  /*7520*/  BPT.TRAP 0x1 ;  /* 0x000000040000795c */ /* 0x000fe20000300000 */
.L_x_171:
[----:B------:R-:W-:Y:S01]  /*7530*/  R2UR UR8, R6 ;  /* 0x00000000060872ca */ /* 0x000fe200000e0000 */
[----:B------:R-:W-:Y:S01]  /*7540*/  VIADD R4, R4, 0xffffffff ;  /* 0xffffffff04047836 */ /* 0x000fe20000000000 */
[----:B------:R-:W-:Y:S01]  /*7550*/  R2UR UR10, R23 ;  /* 0x00000000170a72ca */ /* 0x000fe200000e0000 */
[----:B------:R-:W-:Y:S01]  /*7560*/  UIADD3 UR4, UP0, UR30, 0xf0, URZ ;  /* 0x000000f01e047890 */ /* 0x000fe2000ff1e03f */
[----:B------:R-:W-:Y:S01]  /*7570*/  R2UR UR34, R20 ;  /* 0x00000000142272ca */ /* 0x000fe200000e0000 */
[----:B------:R-:W-:Y:S01]  /*7580*/  UIADD3 UR42, UP1, UR30, 0x1f0, URZ ;  /* 0x000001f01e2a7890 */ /* 0x000fe2000ff3e03f */
[----:B------:R-:W-:Y:S01]  /*7590*/  R2UR UR33, R21 ;  /* 0x00000000152172ca */ /* 0x000fe200000e0000 */
[----:B------:R-:W-:Y:S01]  /*75a0*/  UIADD3.X UR5, URZ, UR31, URZ, UP0, !UPT ;  /* 0x0000001f3f057290 */ /* 0x000fe200087fe43f */
[----:B------:R-:W-:Y:S01]  /*75b0*/  R2UR UR35, R15 ;  /* 0x000000000f2372ca */ /* 0x000fe200000e0000 */
[----:B------:R-:W-:Y:S01]  /*75c0*/  UPRMT UR29, URZ, 0x5410, UR23 ;  /* 0x000054103f1d7896 */ /* 0x000fe20008000017 */
[----:B------:R-:W-:Y:S01]  /*75d0*/  R2UR UR36, R7 ;  /* 0x00000000072472ca */ /* 0x000fe200000e0000 */
[----:B------:R-:W-:Y:S01]  /*75e0*/  UIADD3.X UR43, URZ, UR31, URZ, UP1, !UPT ;  /* 0x0000001f3f2b7290 */ /* 0x000fe20008ffe43f */
[----:B------:R-:W-:Y:S01]  /*75f0*/  R2UR UR19, R19 ;  /* 0x00000000131372ca */ /* 0x000fe200000e0000 */
[----:B------:R-:W-:Y:S01]  /*7600*/  USHF.L.U32 UR8, UR8, 0xd, URZ ;  /* 0x0000000d08087899 */ /* 0x000fe2000800063f */
[----:B------:R-:W-:Y:S01]  /*7610*/  ISETP.GT.AND P1, PT, R4, 0x1, PT ;  /* 0x000000010400780c */ /* 0x000fe20003f24270 */
[----:B------:R-:W-:Y:S01]  /*7620*/  UPRMT UR44, URZ, 0x5410, UR22 ;  /* 0x000054103f2c7896 */ /* 0x000fe20008000016 */
[----:B------:R-:W-:Y:S01]  /*7630*/  VIADD R6, R6, 0x1 ;  /* 0x0000000106067836 */ /* 0x000fe20000000000 */
[----:B------:R-:W-:Y:S01]  /*7640*/  ULEA UR9, UR37, UR8, 0xa ;  /* 0x0000000825097291 */ /* 0x000fe2000f8e503f */
[----:B------:R-:W-:Y:S01]  /*7650*/  VIADD R20, R20, 0x40 ;  /* 0x0000004014147836 */ /* 0x000fe20000000000 */
[----:B------:R-:W-:-:S02]  /*7660*/  ULOP3.LUT UR8, UR8, 0x800, UR40, 0xf8, !UPT ;  /* 0x0000080008087892 */ /* 0x000fc4000f8ef828 */
[----:B------:R-:W-:Y:S01]  /*7670*/  ULEA UR24, UR9, UR10, 0x2 ;  /* 0x0000000a09187291 */ /* 0x000fe2000f8e103f */
[C---:B------:R-:W-:Y:S01]  /*7680*/  ISETP.NE.AND P0, PT, R6.reuse, 0x3, PT ;  /* 0x000000030600780c */ /* 0x040fe20003f05270 */
[----:B------:R-:W-:Y:S02]  /*7690*/  ULEA UR8, UR8, UR10, 0x2 ;  /* 0x0000000a08087291 */ /* 0x000fe4000f8e103f */
[----:B------:R-:W-:Y:S01]  /*76a0*/  UIADD3 UR32, UR24, 0x100, URZ ;  /* 0x0000010018207890 */ /* 0x000fe2000fffe03f */
[----:B------:R-:W-:Y:S01]  /*76b0*/  SEL R12, RZ, 0x1, P0 ;  /* 0x00000001ff0c7807 */ /* 0x000fe20000000000 */
[----:B------:R-:W-:Y:S01]  /*76c0*/  UIADD3 UR26, UR34, 0x20, URZ ;  /* 0x00000020221a7890 */ /* 0x000fe2000fffe03f */
[----:B------:R-:W-:Y:S01]  /*76d0*/  SEL R6, R6, RZ, P0 ;  /* 0x000000ff06067207 */ /* 0x000fe20000000000 */
[----:B------:R-:W-:Y:S01]  /*76e0*/  UIADD3 UR24, UR24, 0x4100, URZ ;  /* 0x0000410018187890 */ /* 0x000fe2000fffe03f */
[----:B------:R-:W-:Y:S01]  /*76f0*/  LOP3.LUT R5, R5, R12, RZ, 0x3c, !PT ;  /* 0x0000000c05057212 */ /* 0x000fe200078e3cff */
[----:B------:R-:W-:-:S02]  /*7700*/  UIADD3 UR16, UR8, 0x18100, URZ ;  /* 0x0001810008107890 */ /* 0x000fc4000fffe03f */
[----:B------:R-:W-:Y:S01]  /*7710*/  UIADD3 UR8, UR8, 0x1c100, URZ ;  /* 0x0001c10008087890 */ /* 0x000fe2000fffe03f */
[----:B------:R-:W-:Y:S01]  /*7720*/  UMOV UR6, 0x0 ;  /* 0x0000000000067882 */ /* 0x000fe20000000000 */
[----:B------:R-:W-:Y:S01]  /*7730*/  UMOV UR7, 0x10000000 ;  /* 0x1000000000077882 */ /* 0x000fe20000000000 */
[----:B------:R-:W-:Y:S01]  /*7740*/  UMOV UR25, UR33 ;  /* 0x0000002100197c82 */ /* 0x000fe20008000000 */
[----:B------:R-:W-:Y:S01]  /*7750*/  UMOV UR27, UR35 ;  /* 0x00000023001b7c82 */ /* 0x000fe20008000000 */
[----:B------:R-:W-:Y:S01]  /*7760*/  UMOV UR28, UR36 ;  /* 0x00000024001c7c82 */ /* 0x000fe20008000000 */
[----:B------:R-:W-:Y:S01]  /*7770*/  UMOV UR17, UR33 ;  /* 0x0000002100117c82 */ /* 0x000fe20008000000 */
[----:B------:R-:W-:Y:S01]  /*7780*/  UMOV UR18, UR34 ;  /* 0x0000002200127c82 */ /* 0x000fe20008000000 */
[----:B------:R-:W-:Y:S01]  /*7790*/  UMOV UR20, UR36 ;  /* 0x0000002400147c82 */ /* 0x000fe20008000000 */
[----:B------:R0:W-:Y:S01]  /*77a0*/  UTMALDG.3D.MULTICAST [UR32], [UR4], UR29, desc[UR6] ;  /* 0x00000620040073b4 */ /* 0x0001e2000801181d */
[----:B------:R-:W-:Y:S01]  /*77b0*/  UMOV UR9, UR33 ;  /* 0x0000002100097c82 */ /* 0x000fe20008000000 */
[----:B------:R-:W-:Y:S01]  /*77c0*/  UMOV UR11, UR19 ;  /* 0x00000013000b7c82 */ /* 0x000fe20008000000 */
[----:B------:R-:W-:Y:S01]  /*77d0*/  UMOV UR12, UR36 ;  /* 0x00000024000c7c82 */ /* 0x000fe20008000000 */
[----:B------:R-:W-:Y:S01]  /*77e0*/  UMOV UR10, UR26 ;  /* 0x0000001a000a7c82 */ /* 0x000fe20008000000 */
[----:B------:R0:W-:Y:S01]  /*77f0*/  UTMALDG.3D.MULTICAST [UR24], [UR4], UR29, desc[UR6] ;  /* 0x00000618040073b4 */ /* 0x0001e2000801181d */
[----:B------:R0:W-:Y:S01]  /*7800*/  UTMALDG.3D.MULTICAST [UR16], [UR42], UR44, desc[UR6] ;  /* 0x000006102a0073b4 */ /* 0x0001e2000801182c */
[----:B------:R0:W-:Y:S02]  /*7810*/  UTMALDG.3D.MULTICAST [UR8], [UR42], UR44, desc[UR6] ;  /* 0x000006082a0073b4 */ /* 0x0001e4000801182c */
[----:B0-----:R-:W-:Y:S05]  /*7820*/  @P1 BRA `(.L_x_172) ;  /* 0xfffffffc00081947 */ /* 0x001fea000383ffff */
.L_x_169:
[----:B------:R-:W-:Y:S05]  /*7830*/  BSYNC B1 ;  /* 0x0000000000017941 */ /* 0x000fea0003800000 */
.L_x_168:
[----:B------:R-:W-:Y:S01]  /*7840*/  LOP3.LUT P1, RZ, R11, 0xff, RZ, 0xc0, !PT ;  /* 0x000000ff0bff7812 */ /* 0x000fe2000782c0ff */
[C---:B------:R-:W-:Y:S01]  /*7850*/  IMAD.IADD R13, R8.reuse, 0x1, R13 ;  /* 0x00000001080d7824 */ /* 0x040fe200078e020d */
[----:B------:R-:W-:Y:S01]  /*7860*/  ULDC.64 UR4, c[0x0][0x650] ;  /* 0x0001940000047ab9 */ /* 0x000fe20000000a00 */
[C---:B------:R-:W-:Y:S01]  /*7870*/  ISETP.GE.U32.AND P2, PT, R8.reuse, 0x3, PT ;  /* 0x000000030800780c */ /* 0x040fe20003f46070 */
[----:B------:R-:W-:Y:S01]  /*7880*/  BSSY B1, `(.L_x_173) ;  /* 0x000006b000017945 */ /* 0x000fe20003800000 */
[----:B------:R-:W-:Y:S01]  /*7890*/  IMAD.MOV.U32 R12, RZ, RZ, -0x1 ;  /* 0xffffffffff0c7424 */ /* 0x000fe200078e00ff */
[----:B------:R-:W-:Y:S01]  /*78a0*/  ISETP.GT.U32.AND P0, PT, R13, 0x2, PT ;  /* 0x000000020d00780c */ /* 0x000fe20003f04070 */
[----:B------:R-:W-:Y:S01]  /*78b0*/  IMAD.MOV.U32 R19, RZ, RZ, -0x1 ;  /* 0xffffffffff137424 */ /* 0x000fe200078e00ff */
[----:B------:R-:W-:Y:S01]  /*78c0*/  PRMT R11, RZ, 0x7610, R11 ;  /* 0x00007610ff0b7816 */ /* 0x000fe2000000000b */
[----:B------:R-:W-:Y:S01]  /*78d0*/  IMAD.MOV.U32 R7, RZ, RZ, -0x1 ;  /* 0xffffffffff077424 */ /* 0x000fe200078e00ff */
[----:B------:R-:W-:-:S03]  /*78e0*/  ISETP.LT.U32.AND P0, PT, R8, 0x3, P0 ;  /* 0x000000030800780c */ /* 0x000fc60000701070 */
[----:B------:R-:W0:Y:S01]  /*78f0*/  @P1 S2R R5, SR_CgaCtaId ;  /* 0x0000000000051919 */ /* 0x000e220000008800 */
[----:B------:R-:W-:-:S04]  /*7900*/  @P1 MOV R4, 0x400 ;  /* 0x0000040000041802 */ /* 0x000fc80000000f00 */
[----:B0-----:R-:W-:Y:S01]  /*7910*/  @P1 LEA R6, R5, R4, 0x18 ;  /* 0x0000000405061211 */ /* 0x001fe200078ec0ff */
[----:B------:R-:W-:Y:S01]  /*7920*/  IMAD.WIDE.U32 R4, R13, -0x55555555, RZ ;  /* 0xaaaaaaab0d047825 */ /* 0x000fe200078e00ff */
[----:B------:R-:W-:Y:S02]  /*7930*/  SEL R4, RZ, 0x1, !P0 ;  /* 0x00000001ff047807 */ /* 0x000fe40004000000 */
[----:B------:R0:W-:Y:S01]  /*7940*/  @P1 SYNCS.ARRIVE.TRANS64.A1T0 RZ, [R6+URZ+0x48], RZ ;  /* 0x000048ff06ff19a7 */ /* 0x0001e2000810003f */
[----:B------:R-:W-:Y:S02]  /*7950*/  IADD3 R16, P1, R16, UR38, RZ ;  /* 0x0000002610107c10 */ /* 0x000fe4000ff3e0ff */
[----:B------:R-:W-:Y:S02]  /*7960*/  LOP3.LUT R3, R3, R4, RZ, 0x3c, !PT ;  /* 0x0000000403037212 */ /* 0x000fe400078e3cff */
[----:B------:R-:W-:Y:S02]  /*7970*/  IADD3.X R17, R17, UR41, RZ, P1, !PT ;  /* 0x0000002911117c10 */ /* 0x000fe40008ffe4ff */
[----:B------:R-:W-:-:S02]  /*7980*/  ISETP.GE.U32.AND P0, PT, R16, UR4, PT ;  /* 0x0000000410007c0c */ /* 0x000fc4000bf06070 */
[----:B0-----:R-:W-:Y:S02]  /*7990*/  SHF.R.U32.HI R6, RZ, 0x1, R5 ;  /* 0x00000001ff067819 */ /* 0x001fe40000011605 */
[----:B------:R-:W-:Y:S02]  /*79a0*/  ISETP.GE.U32.AND.EX P0, PT, R17, UR5, PT, P0 ;  /* 0x0000000511007c0c */ /* 0x000fe4000bf06100 */
[----:B------:R-:W-:Y:S01]  /*79b0*/  @P2 LOP3.LUT R3, R3, 0x1, R6, 0x78, !PT ;  /* 0x0000000103032812 */ /* 0x000fe200078e7806 */
[----:B------:R-:W-:Y:S01]  /*79c0*/  IMAD R13, R6, -0x3, R13 ;  /* 0xfffffffd060d7824 */ /* 0x000fe200078e020d */
[----:B------:R-:W-:-:S09]  /*79d0*/  PRMT R4, RZ, 0x7610, R4 ;  /* 0x00007610ff047816 */ /* 0x000fd20000000004 */
[----:B------:R-:W-:Y:S05]  /*79e0*/  @P0 BRA `(.L_x_174) ;  /* 0x0000000400500947 */ /* 0x000fea0003800000 */
[----:B------:R-:W0:Y:S01]  /*79f0*/  S2R R15, SR_CTAID.X ;  /* 0x00000000000f7919 */ /* 0x000e220000002500 */
[----:B------:R-:W-:Y:S01]  /*7a00*/  ULDC.64 UR4, c[0x0][0x628] ;  /* 0x00018a0000047ab9 */ /* 0x000fe20000000a00 */
[----:B------:R-:W1:Y:S01]  /*7a10*/  LDC R20, c[0x0][0x144] ;  /* 0x00005100ff147b82 */ /* 0x000e620000000800 */
[----:B------:R-:W-:Y:S01]  /*7a20*/  ISETP.NE.U32.AND P0, PT, RZ, UR4, PT ;  /* 0x00000004ff007c0c */ /* 0x000fe2000bf05070 */
[----:B------:R-:W2:Y:S01]  /*7a30*/  S2R R12, SR_CTAID.Y ;  /* 0x00000000000c7919 */ /* 0x000ea20000002600 */
[----:B------:R-:W-:Y:S01]  /*7a40*/  ULDC UR6, c[0x0][0x150] ;  /* 0x0000540000067ab9 */ /* 0x000fe20000000800 */
[----:B------:R-:W-:Y:S01]  /*7a50*/  ULDC UR7, c[0x0][0x630] ;  /* 0x00018c0000077ab9 */ /* 0x000fe20000000800 */
[----:B------:R-:W-:Y:S01]  /*7a60*/  ISETP.NE.AND.EX P0, PT, RZ, UR5, PT, P0 ;  /* 0x00000005ff007c0c */ /* 0x000fe2000bf05300 */
[----:B------:R-:W-:Y:S01]  /*7a70*/  IMAD.MOV.U32 R4, RZ, RZ, R16 ;  /* 0x000000ffff047224 */ /* 0x000fe200078e0010 */
[----:B0-----:R-:W-:-:S05]  /*7a80*/  I2FP.F32.U32 R5, R15 ;  /* 0x0000000f00057245 */ /* 0x001fca0000201000 */
[----:B------:R-:W-:Y:S01]  /*7a90*/  FMUL R21, R5, UR6 ;  /* 0x0000000605157c20 */ /* 0x000fe20008400000 */
[----:B------:R-:W-:-:S05]  /*7aa0*/  IMAD.MOV.U32 R5, RZ, RZ, R17 ;  /* 0x000000ffff057224 */ /* 0x000fca00078e0011 */
[----:B--2---:R-:W-:Y:S05]  /*7ab0*/  @!P0 BRA `(.L_x_175) ;  /* 0x0000000000288947 */ /* 0x004fea0003800000 */
[----:B------:R-:W-:Y:S02]  /*7ac0*/  ULDC UR6, c[0x0][0x634] ;  /* 0x00018d0000067ab9 */ /* 0x000fe40000000800 */
[----:B------:R-:W-:-:S05]  /*7ad0*/  IADD3 R5, P0, R16, UR6, RZ ;  /* 0x0000000610057c10 */ /* 0x000fca000ff1e0ff */
[----:B------:R-:W-:-:S04]  /*7ae0*/  IMAD.X R19, RZ, RZ, R17, P0 ;  /* 0x000000ffff137224 */ /* 0x000fc800000e0611 */
[----:B------:R-:W-:-:S04]  /*7af0*/  IMAD.WIDE.U32 R6, R19, UR4, RZ ;  /* 0x0000000413067c25 */ /* 0x000fc8000f8e00ff */
[----:B------:R-:W-:-:S04]  /*7b00*/  IMAD.WIDE.U32 R6, P0, R5, UR5, R6 ;  /* 0x0000000505067c25 */ /* 0x000fc8000f800006 */
[----:B------:R-:W-:-:S04]  /*7b10*/  IMAD.WIDE.U32 R4, R5, UR4, RZ ;  /* 0x0000000405047c25 */ /* 0x000fc8000f8e00ff */
[----:B------:R-:W-:Y:S01]  /*7b20*/  IMAD.MOV.U32 R4, RZ, RZ, R7 ;  /* 0x000000ffff047224 */ /* 0x000fe200078e0007 */
[----:B------:R-:W-:Y:S01]  /*7b30*/  IADD3 RZ, P1, R5, R6, RZ ;  /* 0x0000000605ff7210 */ /* 0x000fe20007f3e0ff */
[----:B------:R-:W-:-:S04]  /*7b40*/  IMAD.X R5, RZ, RZ, RZ, P0 ;  /* 0x000000ffff057224 */ /* 0x000fc800000e06ff */
[----:B------:R-:W-:-:S08]  /*7b50*/  IMAD.WIDE.U32.X R4, R19, UR5, R4, P1 ;  /* 0x0000000513047c25 */ /* 0x000fd000088e0404 */
.L_x_175:
[--C-:B------:R-:W-:Y:S01]  /*7b60*/  SHF.R.U64 R14, R4, UR7, R5.reuse ;  /* 0x00000007040e7c19 */ /* 0x100fe20008001205 */
[----:B------:R-:W0:Y:S01]  /*7b70*/  F2I.U32.TRUNC.NTZ R21, R21 ;  /* 0x0000001500157305 */ /* 0x000e22000020f000 */
[----:B------:R-:W-:Y:S01]  /*7b80*/  SHF.R.U32.HI R4, RZ, UR7, R5 ;  /* 0x00000007ff047c19 */ /* 0x000fe20008011605 */
[----:B------:R-:W-:Y:S01]  /*7b90*/  ULDC.64 UR4, c[0x0][0x620] ;  /* 0x0001880000047ab9 */ /* 0x000fe20000000a00 */
[----:B------:R-:W-:Y:S01]  /*7ba0*/  IADD3 R7, P0, RZ, -R14, RZ ;  /* 0x8000000eff077210 */ /* 0x000fe20007f1e0ff */
[----:B------:R-:W-:-:S04]  /*7bb0*/  ULDC.64 UR6, c[0x0][0x640] ;  /* 0x0001900000067ab9 */ /* 0x000fc80000000a00 */
[----:B------:R-:W-:Y:S01]  /*7bc0*/  IMAD.X R4, RZ, RZ, ~R4, P0 ;  /* 0x000000ffff047224 */ /* 0x000fe200000e0e04 */
[----:B------:R-:W-:-:S03]  /*7bd0*/  ISETP.NE.U32.AND P0, PT, RZ, UR6, PT ;  /* 0x00000006ff007c0c */ /* 0x000fc6000bf05070 */
[----:B------:R-:W-:Y:S01]  /*7be0*/  IMAD R6, R4, UR4, RZ ;  /* 0x0000000404067c24 */ /* 0x000fe2000f8e02ff */
[----:B------:R-:W-:Y:S01]  /*7bf0*/  ISETP.NE.AND.EX P0, PT, RZ, UR7, PT, P0 ;  /* 0x00000007ff007c0c */ /* 0x000fe2000bf05300 */
[----:B------:R-:W-:Y:S01]  /*7c00*/  IMAD.WIDE.U32 R4, R7, UR4, R16 ;  /* 0x0000000407047c25 */ /* 0x000fe2000f8e0010 */
[----:B------:R-:W-:-:S03]  /*7c10*/  ULDC UR4, c[0x0][0x618] ;  /* 0x0001860000047ab9 */ /* 0x000fc60000000800 */
[----:B------:R-:W-:Y:S01]  /*7c20*/  IMAD R7, R7, UR5, R6 ;  /* 0x0000000507077c24 */ /* 0x000fe2000f8e0206 */
[----:B------:R-:W-:Y:S01]  /*7c30*/  ULDC UR5, c[0x0][0x154] ;  /* 0x0000550000057ab9 */ /* 0x000fe20000000800 */
[----:B0-----:R-:W-:Y:S02]  /*7c40*/  IMAD.MOV R6, RZ, RZ, -R21 ;  /* 0x000000ffff067224 */ /* 0x001fe400078e0a15 */
[----:B------:R-:W0:Y:S01]  /*7c50*/  LDC R21, c[0x0][0x148] ;  /* 0x00005200ff157b82 */ /* 0x000e220000000800 */
[----:B------:R-:W-:Y:S02]  /*7c60*/  IMAD.IADD R5, R5, 0x1, R7 ;  /* 0x0000000105057824 */ /* 0x000fe400078e0207 */
[----:B-1----:R-:W-:Y:S01]  /*7c70*/  IMAD R15, R20, R6, R15 ;  /* 0x00000006140f7224 */ /* 0x002fe200078e020f */
[----:B------:R-:W-:Y:S02]  /*7c80*/  I2FP.F32.U32 R6, R12 ;  /* 0x0000000c00067245 */ /* 0x000fe40000201000 */
[----:B------:R-:W-:-:S02]  /*7c90*/  SHF.R.U64 R19, R4, UR4, R5 ;  /* 0x0000000404137c19 */ /* 0x000fc40008001205 */
[----:B------:R-:W-:Y:S01]  /*7ca0*/  SHF.R.U32.HI R4, RZ, UR4, R5 ;  /* 0x00000004ff047c19 */ /* 0x000fe20008011605 */
[----:B------:R-:W-:Y:S01]  /*7cb0*/  FMUL R6, R6, UR5 ;  /* 0x0000000506067c20 */ /* 0x000fe20008400000 */
[----:B------:R-:W-:Y:S02]  /*7cc0*/  ULDC UR4, c[0x0][0x608] ;  /* 0x0001820000047ab9 */ /* 0x000fe40000000800 */
[--C-:B------:R-:W-:Y:S01]  /*7cd0*/  SHF.R.U64 R22, R19, UR4, R4.reuse ;  /* 0x0000000413167c19 */ /* 0x100fe20008001204 */
[----:B------:R1:W2:Y:S01]  /*7ce0*/  F2I.U32.TRUNC.NTZ R24, R6 ;  /* 0x0000000600187305 */ /* 0x0002a2000020f000 */
[----:B------:R-:W-:Y:S01]  /*7cf0*/  SHF.R.U32.HI R5, RZ, UR4, R4 ;  /* 0x00000004ff057c19 */ /* 0x000fe20008011604 */
[----:B------:R-:W-:-:S03]  /*7d00*/  ULDC UR4, c[0x0][0x658] ;  /* 0x0001960000047ab9 */ /* 0x000fc60000000800 */
[--C-:B------:R-:W-:Y:S02]  /*7d10*/  SHF.R.U64 R20, R22, UR4, R5.reuse ;  /* 0x0000000416147c19 */ /* 0x100fe40008001205 */
[----:B------:R-:W-:-:S03]  /*7d20*/  SHF.R.U32.HI R23, RZ, UR4, R5 ;  /* 0x00000004ff177c19 */ /* 0x000fc60008011605 */
[----:B------:R-:W-:Y:S02]  /*7d30*/  IMAD.MOV.U32 R4, RZ, RZ, R20 ;  /* 0x000000ffff047224 */ /* 0x000fe400078e0014 */
[----:B------:R-:W-:Y:S01]  /*7d40*/  IMAD.MOV.U32 R5, RZ, RZ, R23 ;  /* 0x000000ffff057224 */ /* 0x000fe200078e0017 */
[----:B-1----:R-:W-:Y:S06]  /*7d50*/  @!P0 BRA `(.L_x_176) ;  /* 0x0000000000288947 */ /* 0x002fec0003800000 */
        /* <DEDUP_REMOVED lines=10> */
.L_x_176:
[----:B------:R-:W-:Y:S01]  /*7e00*/  ISETP.NE.AND P0, PT, R2, 0x1, PT ;  /* 0x000000010200780c */ /* 0x000fe20003f05270 */
[----:B------:R-:W-:Y:S01]  /*7e10*/  ULDC UR4, c[0x0][0x648] ;  /* 0x0001920000047ab9 */ /* 0x000fe20000000800 */
[----:B------:R-:W-:Y:S01]  /*7e20*/  LOP3.LUT R22, R22, UR21, RZ, 0xc0, !PT ;  /* 0x0000001516167c12 */ /* 0x000fe2000f8ec0ff */
[----:B--2---:R-:W-:Y:S01]  /*7e30*/  IMAD.MOV R24, RZ, RZ, -R24 ;  /* 0x000000ffff187224 */ /* 0x004fe200078e0a18 */
[----:B------:R-:W-:Y:S01]  /*7e40*/  SHF.R.U64 R5, R4, UR4, R5 ;  /* 0x0000000404057c19 */ /* 0x000fe20008001205 */
[----:B------:R-:W-:Y:S01]  /*7e50*/  ULDC UR4, c[0x0][0x638] ;  /* 0x00018e0000047ab9 */ /* 0x000fe20000000800 */
[----:B------:R-:W-:Y:S01]  /*7e60*/  LOP3.LUT R19, R19, UR13, RZ, 0xc0, !PT ;  /* 0x0000000d13137c12 */ /* 0x000fe2000f8ec0ff */
[----:B------:R-:W-:Y:S01]  /*7e70*/  ULDC UR5, c[0x0][0x610] ;  /* 0x0001840000057ab9 */ /* 0x000fe20000000800 */
[----:B------:R-:W-:Y:S02]  /*7e80*/  IMAD.MOV.U32 R4, RZ, RZ, 0x1 ;  /* 0x00000001ff047424 */ /* 0x000fe400078e00ff */
[----:B------:R-:W-:-:S02]  /*7e90*/  IMAD.MOV R7, RZ, RZ, -R5 ;  /* 0x000000ffff077224 */ /* 0x000fc400078e0a05 */
[----:B------:R-:W-:Y:S02]  /*7ea0*/  IMAD R22, R5, UR14, R22 ;  /* 0x0000000e05167c24 */ /* 0x000fe4000f8e0216 */
[----:B0-----:R-:W-:Y:S02]  /*7eb0*/  @P0 IMAD R15, R21, R24, R12 ;  /* 0x00000018150f0224 */ /* 0x001fe400078e020c */
[----:B------:R-:W-:Y:S01]  /*7ec0*/  IMAD R20, R7, UR4, R20 ;  /* 0x0000000407147c24 */ /* 0x000fe2000f8e0214 */
[----:B------:R-:W-:Y:S01]  /*7ed0*/  ULDC UR4, c[0x0][0x600] ;  /* 0x0001800000047ab9 */ /* 0x000fe20000000800 */
[----:B------:R-:W-:Y:S02]  /*7ee0*/  IMAD R15, R22, UR5, R15 ;  /* 0x00000005160f7c24 */ /* 0x000fe4000f8e020f */
[----:B------:R-:W-:Y:S02]  /*7ef0*/  IMAD R20, R20, UR4, R19 ;  /* 0x0000000414147c24 */ /* 0x000fe4000f8e0213 */
[----:B------:R-:W-:-:S03]  /*7f00*/  IMAD.MOV.U32 R7, RZ, RZ, R14 ;  /* 0x000000ffff077224 */ /* 0x000fc600078e000e */
[----:B------:R-:W-:Y:S02]  /*7f10*/  SEL R19, R20, R15, !P0 ;  /* 0x0000000f14137207 */ /* 0x000fe40004000000 */
[----:B------:R-:W-:-:S07]  /*7f20*/  SEL R12, R15, R20, !P0 ;  /* 0x000000140f0c7207 */ /* 0x000fce0004000000 */
.L_x_174:
[----:B------:R-:W-:Y:S05]  /*7f30*/  BSYNC B1 ;  /* 0x0000000000017941 */ /* 0x000fea0003800000 */
.L_x_173:
[----:B------:R-:W-:-:S13]  /*7f40*/  LOP3.LUT P0, RZ, R4, 0xff, RZ, 0xc0, !PT ;  /* 0x000000ff04ff7812 */ /* 0x000fda000780c0ff */
[----:B------:R-:W-:Y:S05]  /*7f50*/  @P0 BRA `(.L_x_177) ;  /* 0xfffffff400040947 */ /* 0x000fea000383ffff */
[----:B------:R-:W-:Y:S05]  /*7f60*/  BSYNC B0 ;  /* 0x0000000000007941 */ /* 0x000fea0003800000 */
.L_x_166:
[----:B------:R-:W-:-:S03]  /*7f70*/  UMOV UR4, 0xffffffff ;  /* 0xffffffff00047882 */ /* 0x000fc60000000000 */
[----:B------:R-:W-:Y:S05]  /*7f80*/  BRA.DIV UR4, `(.L_x_178) ;  /* 0x0000000204f07947 */ /* 0x000fea000b800000 */
[----:B------:R-:W-:-:S13]  /*7f90*/  ELECT P6, URZ, PT ;  /* 0x00000000003f782f */ /* 0x000fda00038c0000 */
.L_x_191:
[----:B------:R-:W-:Y:S04]  /*7fa0*/  BSSY B0, `(.L_x_179) ;  /* 0x0000022000007945 */ /* 0x000fe80003800000 */
[----:B------:R-:W-:Y:S05]  /*7fb0*/  @!P6 BRA `(.L_x_180) ;  /* 0x000000000080e947 */ /* 0x000fea0003800000 */
[----:B------:R-:W-:-:S04]  /*7fc0*/  LOP3.LUT R18, R18, 0x2, RZ, 0xfc, !PT ;  /* 0x0000000212127812 */ /* 0x000fc800078efcff */
[----:B------:R-:W-:-:S13]  /*7fd0*/  ISETP.NE.AND P0, PT, R18, 0x3, PT ;  /* 0x000000031200780c */ /* 0x000fda0003f05270 */
[----:B------:R-:W-:Y:S05]  /*7fe0*/  @!P0 BRA `(.L_x_181) ;  /* 0x0000000000048947 */ /* 0x000fea0003800000 */
[----:B------:R-:W-:Y:S01]  /*7ff0*/  BPT.TRAP 0x1 ;  /* 0x000000040000795c */ /* 0x000fe20000300000 */
.L_x_181:
[----:B------:R-:W0:Y:S01]  /*8000*/  S2R R5, SR_CgaCtaId ;  /* 0x0000000000057919 */ /* 0x000e220000008800 */
[----:B------:R-:W-:Y:S02]  /*8010*/  MOV R0, 0x400 ;  /* 0x0000040000007802 */ /* 0x000fe40000000f00 */
[----:B------:R-:W-:Y:S02]  /*8020*/  SHF.L.U32 R4, R3, 0x1f, RZ ;  /* 0x0000001f03047819 */ /* 0x000fe400000006ff */
[----:B0-----:R-:W-:-:S05]  /*8030*/  LEA R0, R5, R0, 0x18 ;  /* 0x0000000005007211 */ /* 0x001fca00078ec0ff */
[----:B------:R-:W-:-:S04]  /*8040*/  VIADD R0, R0, 0x18 ;  /* 0x0000001800007836 */ /* 0x000fc80000000000 */
[C---:B------:R-:W-:Y:S02]  /*8050*/  IMAD R7, R13.reuse, 0x8, R0 ;  /* 0x000000080d077824 */ /* 0x040fe400078e0200 */
[----:B------:R-:W-:Y:S02]  /*8060*/  VIADD R13, R13, 0x1 ;  /* 0x000000010d0d7836 */ /* 0x000fe40000000000 */
[----:B------:R-:W0:Y:S03]  /*8070*/  SYNCS.PHASECHK.TRANS64.TRYWAIT P0, [R7+URZ], R4 ;  /* 0x00000004070075a7 */ /* 0x000e26000800017f */
[----:B------:R-:W-:-:S04]  /*8080*/  ISETP.NE.AND P1, PT, R13, 0x3, PT ;  /* 0x000000030d00780c */ /* 0x000fc80003f25270 */
[----:B------:R-:W-:Y:S02]  /*8090*/  SEL R2, RZ, 0x1, P1 ;  /* 0x00000001ff027807 */ /* 0x000fe40000800000 */
[----:B------:R-:W-:Y:S02]  /*80a0*/  SEL R13, R13, RZ, P1 ;  /* 0x000000ff0d0d7207 */ /* 0x000fe40000800000 */
[----:B------:R-:W-:-:S03]  /*80b0*/  LOP3.LUT R9, R3, R2, RZ, 0x3c, !PT ;  /* 0x0000000203097212 */ /* 0x000fc600078e3cff */
[----:B------:R-:W-:Y:S01]  /*80c0*/  IMAD R6, R13, 0x8, R0 ;  /* 0x000000080d067824 */ /* 0x000fe200078e0200 */
[----:B------:R-:W-:Y:S01]  /*80d0*/  SHF.L.U32 R5, R9, 0x1f, RZ ;  /* 0x0000001f09057819 */ /* 0x000fe200000006ff */
[----:B0-----:R-:W-:Y:S06]  /*80e0*/  @!P0 BRA `(.L_x_182) ;  /* 0x0000000000b88947 */ /* 0x001fec0003800000 */
.L_x_192:
[----:B------:R-:W1:Y:S01]  /*80f0*/  SYNCS.PHASECHK.TRANS64.TRYWAIT P0, [R6+URZ], R5 ;  /* 0x00000005060075a7 */ /* 0x000e62000800017f */
[----:B------:R-:W-:-:S05]  /*8100*/  VIADD R2, R13, 0x1 ;  /* 0x000000010d027836 */ /* 0x000fca0000000000 */
[----:B------:R-:W-:-:S04]  /*8110*/  ISETP.NE.AND P1, PT, R2, 0x3, PT ;  /* 0x000000030200780c */ /* 0x000fc80003f25270 */
[----:B0-----:R-:W-:Y:S02]  /*8120*/  SEL R4, RZ, 0x1, P1 ;  /* 0x00000001ff047807 */ /* 0x001fe40000800000 */
[----:B------:R-:W-:Y:S02]  /*8130*/  SEL R3, R2, RZ, P1 ;  /* 0x000000ff02037207 */ /* 0x000fe40000800000 */
[----:B------:R-:W-:Y:S01]  /*8140*/  LOP3.LUT R4, R9, R4, RZ, 0x3c, !PT ;  /* 0x0000000409047212 */ /* 0x000fe200078e3cff */
[----:B-1----:R-:W-:Y:S06]  /*8150*/  @!P0 BRA `(.L_x_183) ;  /* 0x0000000000b08947 */ /* 0x002fec0003800000 */
.L_x_193:
[----:B------:R-:W-:Y:S01]  /*8160*/  IMAD R3, R3, 0x8, R0 ;  /* 0x0000000803037824 */ /* 0x000fe200078e0200 */
[----:B------:R-:W-:-:S07]  /*8170*/  SHF.L.U32 R0, R4, 0x1f, RZ ;  /* 0x0000001f04007819 */ /* 0x000fce00000006ff */
.L_x_184:
[----:B-1----:R1:W2:Y:S02]  /*8180*/  SYNCS.PHASECHK.TRANS64.TRYWAIT P0, [R3+URZ], R0 ;  /* 0x00000000030075a7 */ /* 0x0022a4000800017f */
[----:B--2---:R-:W-:Y:S05]  /*8190*/  @!P0 NANOSLEEP.SYNCS 0x989680 ;  /* 0x009896800000895d */ /* 0x004fea0003900000 */
[----:B------:R-:W2:Y:S02]  /*81a0*/  @!P0 SYNCS.PHASECHK.TRANS64 P0, [R3+URZ], R0 ;  /* 0x00000000030085a7 */ /* 0x000ea4000800007f */
[----:B--2---:R-:W-:Y:S05]  /*81b0*/  @!P0 BRA `(.L_x_184) ;  /* 0xfffffffc00f08947 */ /* 0x004fea000383ffff */
.L_x_180:
[----:B------:R-:W-:Y:S05]  /*81c0*/  BSYNC B0 ;  /* 0x0000000000007941 */ /* 0x000fea0003800000 */
.L_x_179:
[----:B------:R-:W-:Y:S05]  /*81d0*/  EXIT ;  /* 0x000000000000794d */ /* 0x000fea0003800000 */
.L_x_21:
[----:B-1----:R1:W2:Y:S02]  /*81e0*/  SYNCS.PHASECHK.TRANS64.TRYWAIT P1, [R3+URZ], R0 ;  /* 0x00000000030075a7 */ /* 0x0022a4000802017f */
[----:B--2---:R-:W-:Y:S05]  /*81f0*/  @!P1 NANOSLEEP.SYNCS 0x989680 ;  /* 0x009896800000995d */ /* 0x004fea0003900000 */
[----:B------:R-:W2:Y:S02]  /*8200*/  @!P1 SYNCS.PHASECHK.TRANS64 P1, [R3+URZ], R0 ;  /* 0x00000000030095a7 */ /* 0x000ea4000802007f */
[----:B--2---:R-:W-:Y:S05]  /*8210*/  @!P1 BRA `(.L_x_21) ;  /* 0xfffffffc00f09947 */ /* 0x004fea000383ffff */
[----:B------:R-:W-:Y:S05]  /*8220*/  BRA `(.L_x_20) ;  /* 0xffffff9400587947 */ /* 0x000fea000383ffff */
.L_x_26:
[----:B-1----:R1:W2:Y:S02]  /*8230*/  SYNCS.PHASECHK.TRANS64.TRYWAIT P1, [R5+URZ], R4 ;  /* 0x00000004050075a7 */ /* 0x0022a4000802017f */
[----:B--2---:R-:W-:Y:S05]  /*8240*/  @!P1 NANOSLEEP.SYNCS 0x989680 ;  /* 0x009896800000995d */ /* 0x004fea0003900000 */
[----:B------:R-:W2:Y:S02]  /*8250*/  @!P1 SYNCS.PHASECHK.TRANS64 P1, [R5+URZ], R4 ;  /* 0x00000004050095a7 */ /* 0x000ea4000802007f */
[----:B--2---:R-:W-:Y:S05]  /*8260*/  @!P1 BRA `(.L_x_26) ;  /* 0xfffffffc00f09947 */ /* 0x004fea000383ffff */
[----:B------:R-:W-:Y:S05]  /*8270*/  BRA `(.L_x_25) ;  /* 0xffffff9800a47947 */ /* 0x000fea000383ffff */
.L_x_167:
[----:B------:R-:W-:Y:S01]  /*8280*/  BSSY B1, `(.L_x_185) ;  /* 0x0000006000017945 */ /* 0x000fe20003800000 */
[----:B------:R-:W-:-:S07]  /*8290*/  IMAD.MOV.U32 R15, RZ, RZ, -0x1 ;  /* 0xffffffffff0f7424 */ /* 0x000fce00078e00ff */
[----:B------:R-:W-:Y:S05]  /*82a0*/  WARPSYNC.COLLECTIVE R15, `(.L_x_186) ;  /* 0x000000000f0c7348 */ /* 0x000fea0003c00000 */
[----:B------:R-:W-:Y:S02]  /*82b0*/  ELECT P6, UR62, PT ;  /* 0x00000000003e782f */ /* 0x000fe400038c0000 */
[----:B------:R-:W-:Y:S01]  /*82c0*/  MOV R14, UR62 ;  /* 0x0000003e000e7c02 */ /* 0x000fe20008000f00 */
[----:B------:R-:W-:Y:S10]  /*82d0*/  ENDCOLLECTIVE ;  /* 0x000000000000791b */ /* 0x000ff40003800000 */
.L_x_186:
[----:B------:R-:W-:Y:S05]  /*82e0*/  BSYNC B1 ;  /* 0x0000000000017941 */ /* 0x000fea0003800000 */
.L_x_185:
[----:B------:R-:W-:Y:S05]  /*82f0*/  BRA `(.L_x_187) ;  /* 0xfffffff000287947 */ /* 0x000fea000383ffff */
.L_x_170:
[----:B0-----:R0:W1:Y:S02]  /*8300*/  SYNCS.PHASECHK.TRANS64.TRYWAIT P0, [R21+URZ+0x18], R12 ;  /* 0x0000180c150075a7 */ /* 0x001064000800017f */
[----:B-1----:R-:W-:Y:S05]  /*8310*/  @!P0 NANOSLEEP.SYNCS 0x989680 ;  /* 0x009896800000895d */ /* 0x002fea0003900000 */
[----:B------:R-:W1:Y:S02]  /*8320*/  @!P0 SYNCS.PHASECHK.TRANS64 P0, [R21+URZ+0x18], R12 ;  /* 0x0000180c150085a7 */ /* 0x000e64000800007f */
[----:B-1----:R-:W-:Y:S05]  /*8330*/  @!P0 BRA `(.L_x_170) ;  /* 0xfffffffc00f08947 */ /* 0x002fea000383ffff */
[----:B------:R-:W-:Y:S05]  /*8340*/  BRA `(.L_x_188) ;  /* 0xfffffff000647947 */ /* 0x000fea000383ffff */
.L_x_178:
[----:B------:R-:W-:Y:S01]  /*8350*/  BSSY B0, `(.L_x_189) ;  /* 0x0000006000007945 */ /* 0x000fe20003800000 */
[----:B------:R-:W-:-:S07]  /*8360*/  IMAD.MOV.U32 R15, RZ, RZ, -0x1 ;  /* 0xffffffffff0f7424 */ /* 0x000fce00078e00ff */
[----:B------:R-:W-:Y:S05]  /*8370*/  WARPSYNC.COLLECTIVE R15, `(.L_x_190) ;  /* 0x000000000f0c7348 */ /* 0x000fea0003c00000 */
[----:B------:R-:W-:Y:S02]  /*8380*/  ELECT P6, UR62, PT ;  /* 0x00000000003e782f */ /* 0x000fe400038c0000 */
[----:B------:R-:W-:Y:S01]  /*8390*/  MOV R14, UR62 ;  /* 0x0000003e000e7c02 */ /* 0x000fe20008000f00 */
[----:B------:R-:W-:Y:S10]  /*83a0*/  ENDCOLLECTIVE ;  /* 0x000000000000791b */ /* 0x000ff40003800000 */
.L_x_190:
[----:B------:R-:W-:Y:S05]  /*83b0*/  BSYNC B0 ;  /* 0x0000000000007941 */ /* 0x000fea0003800000 */
.L_x_189:
[----:B------:R-:W-:Y:S05]  /*83c0*/  BRA `(.L_x_191) ;  /* 0xfffffff800f47947 */ /* 0x000fea000383ffff */
.L_x_182:
[----:B0-----:R0:W1:Y:S02]  /*83d0*/  SYNCS.PHASECHK.TRANS64.TRYWAIT P0, [R7+URZ], R4 ;  /* 0x00000004070075a7 */ /* 0x001064000800017f */
[----:B-1----:R-:W-:Y:S05]  /*83e0*/  @!P0 NANOSLEEP.SYNCS 0x989680 ;  /* 0x009896800000895d */ /* 0x002fea0003900000 */
[----:B------:R-:W1:Y:S02]  /*83f0*/  @!P0 SYNCS.PHASECHK.TRANS64 P0, [R7+URZ], R4 ;  /* 0x00000004070085a7 */ /* 0x000e64000800007f */
[----:B-1----:R-:W-:Y:S05]  /*8400*/  @!P0 BRA `(.L_x_182) ;  /* 0xfffffffc00f08947 */ /* 0x002fea000383ffff */
[----:B------:R-:W-:Y:S05]  /*8410*/  BRA `(.L_x_192) ;  /* 0xfffffffc00347947 */ /* 0x000fea000383ffff */
.L_x_183:
[----:B0-----:R0:W1:Y:S02]  /*8420*/  SYNCS.PHASECHK.TRANS64.TRYWAIT P0, [R6+URZ], R5 ;  /* 0x00000005060075a7 */ /* 0x001064000800017f */
[----:B-1----:R-:W-:Y:S05]  /*8430*/  @!P0 NANOSLEEP.SYNCS 0x989680 ;  /* 0x009896800000895d */ /* 0x002fea0003900000 */
[----:B------:R-:W1:Y:S02]  /*8440*/  @!P0 SYNCS.PHASECHK.TRANS64 P0, [R6+URZ], R5 ;  /* 0x00000005060085a7 */ /* 0x000e64000800007f */
[----:B-1----:R-:W-:Y:S05]  /*8450*/  @!P0 BRA `(.L_x_183) ;  /* 0xfffffffc00f08947 */ /* 0x002fea000383ffff */
[----:B------:R-:W-:Y:S05]  /*8460*/  BRA `(.L_x_193) ;  /* 0xfffffffc003c7947 */ /* 0x000fea000383ffff */
.L_x_194:
[----:B------:R-:W-:-:S00]  /*8470*/  BRA `(.L_x_194) ;  /* 0xfffffffc00fc7947 */ /* 0x000fc0000383ffff */
[----:B------:R-:W-:-:S00]  /*8480*/  NOP ;  /* 0x0000000000007918 */ /* 0x000fc00000000000 */
[----:B------:R-:W-:-:S00]  /*8490*/  NOP ;  /* 0x0000000000007918 */ /* 0x000fc00000000000 */
[----:B------:R-:W-:-:S00]  /*84a0*/  NOP ;  /* 0x0000000000007918 */ /* 0x000fc00000000000 */
[----:B------:R-:W-:-:S00]  /*84b0*/  NOP ;  /* 0x0000000000007918 */ /* 0x000fc00000000000 */
[----:B------:R-:W-:-:S00]  /*84c0*/  NOP ;  /* 0x0000000000007918 */ /* 0x000fc00000000000 */
[----:B------:R-:W-:-:S00]  /*84d0*/  NOP ;  /* 0x0000000000007918 */ /* 0x000fc00000000000 */
[----:B------:R-:W-:-:S00]  /*84e0*/  NOP ;  /* 0x0000000000007918 */ /* 0x000fc00000000000 */
[----:B------:R-:W-:-:S00]  /*84f0*/  NOP ;  /* 0x0000000000007918 */ /* 0x000fc00000000000 */
.L_x_195:


//--------------------- .nv.global.init           --------------------------
	.section	.nv.global.init,"aw",@progbits
.nv.global.init:
	.type		$str$22,@object
	.size		$str$22,($str$23 - $str$22)
$str$22:
        /*0000*/ 	.byte	0x6b, 0x5f, 0x74, 0x69, 0x6c, 0x65, 0x5f, 0x63, 0x6f, 0x75, 0x6e, 0x74, 0x20, 0x3e, 0x3d, 0x20
        /*0010*/ 	.byte	0x31, 0x00
	.type		$str$23,@object
	.size		$str$23,(__unnamed_1 - $str$23)
$str$23:
        /*0012*/ 	.byte	0x2f, 0x74, 0x6d, 0x70, 0x2f, 0x63, 0x75, 0x74, 0x6c, 0x61, 0x73, 0x73, 0x5f, 0x73, 0x77, 0x65
        /*0022*/ 	.byte	0x65, 0x70, 0x5f, 0x73, 0x72, 0x63, 0x2f, 0x69, 0x6e, 0x63, 0x6c, 0x75, 0x64, 0x65, 0x2f, 0x63
        /*0032*/ 	.byte	0x75, 0x74, 0x6c, 0x61, 0x73, 0x73, 0x2f, 0x67, 0x65, 0x6d, 0x6d, 0x2f, 0x63, 0x6f, 0x6c, 0x6c
        /*0042*/ 	.byte	0x65, 0x63, 0x74, 0x69, 0x76, 0x65, 0x2f, 0x73, 0x6d, 0x39, 0x30, 0x5f, 0x6d, 0x6d, 0x61, 0x5f
        /*0052*/ 	.byte	0x74, 0x6d, 0x61, 0x5f, 0x67, 0x6d, 0x6d, 0x61, 0x5f, 0x73, 0x73, 0x5f, 0x77, 0x61, 0x72, 0x70
        /*0062*/ 	.byte	0x73, 0x70, 0x65, 0x63, 0x69, 0x61, 0x6c, 0x69, 0x7a, 0x65, 0x64, 0x2e, 0x68, 0x70, 0x70, 0x00
	.type		__unnamed_1,@object
	.size		__unnamed_1,(.L_0 - __unnamed_1)
__unnamed_1:
        /*0072*/ 	.byte	0x76, 0x6f, 0x69, 0x64, 0x20, 0x63, 0x75, 0x74, 0x6c, 0x61, 0x73, 0x73, 0x3a, 0x3a, 0x67, 0x65
        /* <DEDUP_REMOVED lines=178> */
        /*0ba2*/ 	.byte	0x79, 0x5d, 0x00
.L_0:


//--------------------- .nv.shared._ZN7cutlass13device_kernelINS_4gemm6kernel13GemmUniversalIN4cute5tupleIJiiiiEEENS1_10collective13CollectiveMmaINS1_34MainloopSm90TmaGmmaWarpSpecializedILi3ENS5_IJNS4_1CILi2EEENSA_ILi4EEENSA_ILi1EEEEEENS1_35KernelTmaWarpSpecializedCooperativeEEENS5_IJNSA_ILi128EEESH_NSA_ILi64EEEEEENS_10tfloat32_tENS5_IJlSD_lEEESK_SL_NS4_8TiledMMAINS4_8MMA_AtomIJNS4_4SM904GMMA30MMA_64x128x8_F32TF32TF32_SS_TNILNSP_7ScaleInE1ELSR_1EEEEEENS4_6LayoutINS5_IJSB_SD_SD_EEENS5_IJSD_NSA_ILi0EEESW_EEEEENS5_IJNS4_10UnderscoreESZ_SZ_EEEEENS4_23SM90_TMA_LOAD_MULTICASTENS4_14ComposedLayoutINS4_7SwizzleILi3ELi4ELi3EEENS4_18smem_ptr_flag_bitsILi32EEENSU_INS5_IJNSA_ILi8EEENSA_ILi32EEEEEENS5_IJS19_SD_EEEEEEEvNS4_8identityES12_S1D_vS1E_EENS_8epilogue10collective6detail29Sm90TmaWarpSpecializedAdapterINS1H_15DefaultEpilogueISK_SL_SL_NS1G_6thread17LinearCombinationISK_Li1EffLNS1L_9ScaleType4KindE0ELNS_15FloatRoundStyleE2ESK_EENS1_15EpilogueDefaultEEEEEvvEEEEvNT_6ParamsE --------------------------
	.section	.nv.shared._ZN7cutlass13device_kernelINS_4gemm6kernel13GemmUniversalIN4cute5tupleIJiiiiEEENS1_10collective13CollectiveMmaINS1_34MainloopSm90TmaGmmaWarpSpecializedILi3ENS5_IJNS4_1CILi2EEENSA_ILi4EEENSA_ILi1EEEEEENS1_35KernelTmaWarpSpecializedCooperativeEEENS5_IJNSA_ILi128EEESH_NSA_ILi64EEEEEENS_10tfloat32_tENS5_IJlSD_lEEESK_SL_NS4_8TiledMMAINS4_8MMA_AtomIJNS4_4SM904GMMA30MMA_64x128x8_F32TF32TF32_SS_TNILNSP_7ScaleInE1ELSR_1EEEEEENS4_6LayoutINS5_IJSB_SD_SD_EEENS5_IJSD_NSA_ILi0EEESW_EEEEENS5_IJNS4_10UnderscoreESZ_SZ_EEEEENS4_23SM90_TMA_LOAD_MULTICASTENS4_14ComposedLayoutINS4_7SwizzleILi3ELi4ELi3EEENS4_18smem_ptr_flag_bitsILi32EEENSU_INS5_IJNSA_ILi8EEENSA_ILi32EEEEEENS5_IJS19_SD_EEEEEEEvNS4_8identityES12_S1D_vS1E_EENS_8epilogue10collective6detail29Sm90TmaWarpSpecializedAdapterINS1H_15DefaultEpilogueISK_SL_SL_NS1G_6thread17LinearCombinationISK_Li1EffLNS1L_9ScaleType4KindE0ELNS_15FloatRoundStyleE2ESK_EENS1_15EpilogueDefaultEEEEEvvEEEEvNT_6ParamsE,"aw",@nobits
	.sectionflags	@""
	.align	16
	.zero		1024


//--------------------- .nv.shared.reserved.0     --------------------------
	.section	.nv.shared.reserved.0,"aw",@nobits
	.weak		__nv_reservedSMEM_offset_0_alias
	.size		__nv_reservedSMEM_offset_0_alias, 0, 0
	.other		__nv_reservedSMEM_offset_0_alias,@"STO_CUDA_RESERVED_SHARED STV_DEFAULT"
__nv_reservedSMEM_offset_0_alias:
	.zero		0


//--------------------- .nv.global                --------------------------
	.section	.nv.global,"aw",@nobits
.nv.global:
	.type		_ZN40_INTERNAL_47869581_4_k_cu_0e9c6e9e_157844cute1_E,@object
	.size		_ZN40_INTERNAL_47869581_4_k_cu_0e9c6e9e_157844cute1_E,(_ZN40_INTERNAL_47869581_4_k_cu_0e9c6e9e_157844cuda3std3__45__cpo6cbeginE - _ZN40_INTERNAL_47869581_4_k_cu_0e9c6e9e_157844cute1_E)
_ZN40_INTERNAL_47869581_4_k_cu_0e9c6e9e_157844cute1_E:
	.zero		1
	.type		_ZN40_INTERNAL_47869581_4_k_cu_0e9c6e9e_157844cuda3std3__45__cpo6cbeginE,@object
	.size		_ZN40_INTERNAL_47869581_4_k_cu_0e9c6e9e_157844cuda3std3__45__cpo6cbeginE,(_ZN40_INTERNAL_47869581_4_k_cu_0e9c6e9e_157844cuda3std3__48in_placeE - _ZN40_INTERNAL_47869581_4_k_cu_0e9c6e9e_157844cuda3std3__45__cpo6cbeginE)
_ZN40_INTERNAL_47869581_4_k_cu_0e9c6e9e_157844cuda3std3__45__cpo6cbeginE:
	.zero		1
	.type		_ZN40_INTERNAL_47869581_4_k_cu_0e9c6e9e_157844cuda3std3__48in_placeE,@object
	.size		_ZN40_INTERNAL_47869581_4_k_cu_0e9c6e9e_157844cuda3std3__48in_placeE,(_ZN40_INTERNAL_47869581_4_k_cu_0e9c6e9e_157844cuda3std6ranges3__45__cpo9iter_moveE - _ZN40_INTERNAL_47869581_4_k_cu_0e9c6e9e_157844cuda3std3__48in_placeE)
_ZN40_INTERNAL_47869581_4_k_cu_0e9c6e9e_157844cuda3std3__48in_placeE:
	.zero		1
	.type		_ZN40_INTERNAL_47869581_4_k_cu_0e9c6e9e_157844cuda3std6ranges3__45__cpo9iter_moveE,@object
	.size		_ZN40_INTERNAL_47869581_4_k_cu_0e9c6e9e_157844cuda3std6ranges3__45__cpo9iter_moveE,(_ZN40_INTERNAL_47869581_4_k_cu_0e9c6e9e_157844cuda3std3__45__cpo5beginE - _ZN40_INTERNAL_47869581_4_k_cu_0e9c6e9e_157844cuda3std6ranges3__45__cpo9iter_moveE)
_ZN40_INTERNAL_47869581_4_k_cu_0e9c6e9e_157844cuda3std6ranges3__45__cpo9iter_moveE:
	.zero		1
	.type		_ZN40_INTERNAL_47869581_4_k_cu_0e9c6e9e_157844cuda3std3__45__cpo5beginE,@object
	.size		_ZN40_INTERNAL_47869581_4_k_cu_0e9c6e9e_157844cuda3std3__45__cpo5beginE,(_ZN40_INTERNAL_47869581_4_k_cu_0e9c6e9e_157844cuda3std3__442_GLOBAL__N__47869581_4_k_cu_0e9c6e9e_157846ignoreE - _ZN40_INTERNAL_47869581_4_k_cu_0e9c6e9e_157844cuda3std3__45__cpo5beginE)
_ZN40_INTERNAL_47869581_4_k_cu_0e9c6e9e_157844cuda3std3__45__cpo5beginE:
	.zero		1
	.type		_ZN40_INTERNAL_47869581_4_k_cu_0e9c6e9e_157844cuda3std3__442_GLOBAL__N__47869581_4_k_cu_0e9c6e9e_157846ignoreE,@object
	.size		_ZN40_INTERNAL_47869581_4_k_cu_0e9c6e9e_157844cuda3std3__442_GLOBAL__N__47869581_4_k_cu_0e9c6e9e_157846ignoreE,(_ZN40_INTERNAL_47869581_4_k_cu_0e9c6e9e_157844cute7productE - _ZN40_INTERNAL_47869581_4_k_cu_0e9c6e9e_157844cuda3std3__442_GLOBAL__N__47869581_4_k_cu_0e9c6e9e_157846ignoreE)
_ZN40_INTERNAL_47869581_4_k_cu_0e9c6e9e_157844cuda3std3__442_GLOBAL__N__47869581_4_k_cu_0e9c6e9e_157846ignoreE:
	.zero		1
	.type		_ZN40_INTERNAL_47869581_4_k_cu_0e9c6e9e_157844cute7productE,@object
	.size		_ZN40_INTERNAL_47869581_4_k_cu_0e9c6e9e_157844cute7productE,(_ZN40_INTERNAL_47869581_4_k_cu_0e9c6e9e_157844cuda3std3__45__cpo3endE - _ZN40_INTERNAL_47869581_4_k_cu_0e9c6e9e_157844cute7productE)
_ZN40_INTERNAL_47869581_4_k_cu_0e9c6e9e_157844cute7productE:
	.zero		1
	.type		_ZN40_INTERNAL_47869581_4_k_cu_0e9c6e9e_157844cuda3std3__45__cpo3endE,@object
	.size		_ZN40_INTERNAL_47869581_4_k_cu_0e9c6e9e_157844cuda3std3__45__cpo3endE,(_ZN40_INTERNAL_47869581_4_k_cu_0e9c6e9e_157844cuda3std3__419piecewise_constructE - _ZN40_INTERNAL_47869581_4_k_cu_0e9c6e9e_157844cuda3std3__45__cpo3endE)
_ZN40_INTERNAL_47869581_4_k_cu_0e9c6e9e_157844cuda3std3__45__cpo3endE:
	.zero		1
	.type		_ZN40_INTERNAL_47869581_4_k_cu_0e9c6e9e_157844cuda3std3__419piecewise_constructE,@object
	.size		_ZN40_INTERNAL_47869581_4_k_cu_0e9c6e9e_157844cuda3std3__419piecewise_constructE,(_ZN40_INTERNAL_47869581_4_k_cu_0e9c6e9e_157844cuda3std3__45__cpo4cendE - _ZN40_INTERNAL_47869581_4_k_cu_0e9c6e9e_157844cuda3std3__419piecewise_constructE)
_ZN40_INTERNAL_47869581_4_k_cu_0e9c6e9e_157844cuda3std3__419piecewise_constructE:
	.zero		1
	.type		_ZN40_INTERNAL_47869581_4_k_cu_0e9c6e9e_157844cuda3std3__45__cpo4cendE,@object
	.size		_ZN40_INTERNAL_47869581_4_k_cu_0e9c6e9e_157844cuda3std3__45__cpo4cendE,(_ZN40_INTERNAL_47869581_4_k_cu_0e9c6e9e_157844cuda3std6ranges3__45__cpo4swapE - _ZN40_INTERNAL_47869581_4_k_cu_0e9c6e9e_157844cuda3std3__45__cpo4cendE)
_ZN40_INTERNAL_47869581_4_k_cu_0e9c6e9e_157844cuda3std3__45__cpo4cendE:
	.zero		1
	.type		_ZN40_INTERNAL_47869581_4_k_cu_0e9c6e9e_157844cuda3std6ranges3__45__cpo4swapE,@object
	.size		_ZN40_INTERNAL_47869581_4_k_cu_0e9c6e9e_157844cuda3std6ranges3__45__cpo4swapE,(.L_8 - _ZN40_INTERNAL_47869581_4_k_cu_0e9c6e9e_157844cuda3std6ranges3__45__cpo4swapE)
_ZN40_INTERNAL_47869581_4_k_cu_0e9c6e9e_157844cuda3std6ranges3__45__cpo4swapE:
	.zero		1
.L_8:


//--------------------- .nv.constant0._ZN7cutlass13device_kernelINS_4gemm6kernel13GemmUniversalIN4cute5tupleIJiiiiEEENS1_10collective13CollectiveMmaINS1_34MainloopSm90TmaGmmaWarpSpecializedILi3ENS5_IJNS4_1CILi2EEENSA_ILi4EEENSA_ILi1EEEEEENS1_35KernelTmaWarpSpecializedCooperativeEEENS5_IJNSA_ILi128EEESH_NSA_ILi64EEEEEENS_10tfloat32_tENS5_IJlSD_lEEESK_SL_NS4_8TiledMMAINS4_8MMA_AtomIJNS4_4SM904GMMA30MMA_64x128x8_F32TF32TF32_SS_TNILNSP_7ScaleInE1ELSR_1EEEEEENS4_6LayoutINS5_IJSB_SD_SD_EEENS5_IJSD_NSA_ILi0EEESW_EEEEENS5_IJNS4_10UnderscoreESZ_SZ_EEEEENS4_23SM90_TMA_LOAD_MULTICASTENS4_14ComposedLayoutINS4_7SwizzleILi3ELi4ELi3EEENS4_18smem_ptr_flag_bitsILi32EEENSU_INS5_IJNSA_ILi8EEENSA_ILi32EEEEEENS5_IJS19_SD_EEEEEEEvNS4_8identityES12_S1D_vS1E_EENS_8epilogue10collective6detail29Sm90TmaWarpSpecializedAdapterINS1H_15DefaultEpilogueISK_SL_SL_NS1G_6thread17LinearCombinationISK_Li1EffLNS1L_9ScaleType4KindE0ELNS_15FloatRoundStyleE2ESK_EENS1_15EpilogueDefaultEEEEEvvEEEEvNT_6ParamsE --------------------------
	.section	.nv.constant0._ZN7cutlass13device_kernelINS_4gemm6kernel13GemmUniversalIN4cute5tupleIJiiiiEEENS1_10collective13CollectiveMmaINS1_34MainloopSm90TmaGmmaWarpSpecializedILi3ENS5_IJNS4_1CILi2EEENSA_ILi4EEENSA_ILi1EEEEEENS1_35KernelTmaWarpSpecializedCooperativeEEENS5_IJNSA_ILi128EEESH_NSA_ILi64EEEEEENS_10tfloat32_tENS5_IJlSD_lEEESK_SL_NS4_8TiledMMAINS4_8MMA_AtomIJNS4_4SM904GMMA30MMA_64x128x8_F32TF32TF32_SS_TNILNSP_7ScaleInE1ELSR_1EEEEEENS4_6LayoutINS5_IJSB_SD_SD_EEENS5_IJSD_NSA_ILi0EEESW_EEEEENS5_IJNS4_10UnderscoreESZ_SZ_EEEEENS4_23SM90_TMA_LOAD_MULTICASTENS4_14ComposedLayoutINS4_7SwizzleILi3ELi4ELi3EEENS4_18smem_ptr_flag_bitsILi32EEENSU_INS5_IJNSA_ILi8EEENSA_ILi32EEEEEENS5_IJS19_SD_EEEEEEEvNS4_8identityES12_S1D_vS1E_EENS_8epilogue10collective6detail29Sm90TmaWarpSpecializedAdapterINS1H_15DefaultEpilogueISK_SL_SL_NS1G_6thread17LinearCombinationISK_Li1EffLNS1L_9ScaleType4KindE0ELNS_15FloatRoundStyleE2ESK_EENS1_15EpilogueDefaultEEEEEvvEEEEvNT_6ParamsE,"a",@progbits
	.sectionflags	@""
	.align	4
.nv.constant0._ZN7cutlass13device_kernelINS_4gemm6kernel13GemmUniversalIN4cute5tupleIJiiiiEEENS1_10collective13CollectiveMmaINS1_34MainloopSm90TmaGmmaWarpSpecializedILi3ENS5_IJNS4_1CILi2EEENSA_ILi4EEENSA_ILi1EEEEEENS1_35KernelTmaWarpSpecializedCooperativeEEENS5_IJNSA_ILi128EEESH_NSA_ILi64EEEEEENS_10tfloat32_tENS5_IJlSD_lEEESK_SL_NS4_8TiledMMAINS4_8MMA_AtomIJNS4_4SM904GMMA30MMA_64x128x8_F32TF32TF32_SS_TNILNSP_7ScaleInE1ELSR_1EEEEEENS4_6LayoutINS5_IJSB_SD_SD_EEENS5_IJSD_NSA_ILi0EEESW_EEEEENS5_IJNS4_10UnderscoreESZ_SZ_EEEEENS4_23SM90_TMA_LOAD_MULTICASTENS4_14ComposedLayoutINS4_7SwizzleILi3ELi4ELi3EEENS4_18smem_ptr_flag_bitsILi32EEENSU_INS5_IJNSA_ILi8EEENSA_ILi32EEEEEENS5_IJS19_SD_EEEEEEEvNS4_8identityES12_S1D_vS1E_EENS_8epilogue10collective6detail29Sm90TmaWarpSpecializedAdapterINS1H_15DefaultEpilogueISK_SL_SL_NS1G_6thread17LinearCombinationISK_Li1EffLNS1L_9ScaleType4KindE0ELNS_15FloatRoundStyleE2ESK_EENS1_15EpilogueDefaultEEEEEvvEEEEvNT_6ParamsE:
	.zero		1664


//--------------------- SYMBOLS --------------------------

	.type		.nv.reservedSmem.offset0,@object
	.size		.nv.reservedSmem.offset0,0x4
	.type		__assertfail,@function
